//
// Generated by NVIDIA NVVM Compiler
//
// Compiler Build ID: CL-36424714
// Cuda compilation tools, release 13.0, V13.0.88
// Based on NVVM 20.0.0
//

.version 9.0
.target sm_100
.address_size 64

	// .globl	Sum

.visible .entry Sum(
	.param .u32 Sum_param_0,
	.param .u64 .ptr .align 1 Sum_param_1,
	.param .u64 .ptr .align 1 Sum_param_2,
	.param .u64 .ptr .align 1 Sum_param_3
)
{
	.reg .pred 	%p<3>;
	.reg .b32 	%r<11>;
	.reg .b32 	%f<4>;
	.reg .b64 	%rd<11>;

	ld.param.u32 	%r6, [Sum_param_0];
	ld.param.u64 	%rd4, [Sum_param_1];
	ld.param.u64 	%rd5, [Sum_param_2];
	ld.param.u64 	%rd6, [Sum_param_3];
	mov.u32 	%r7, %ctaid.x;
	mov.u32 	%r1, %ntid.x;
	mov.u32 	%r8, %tid.x;
	mad.lo.s32 	%r10, %r7, %r1, %r8;
	setp.ge.s32 	%p1, %r10, %r6;
	@%p1 bra 	$L__BB0_3;
	mov.u32 	%r9, %nctaid.x;
	mul.lo.s32 	%r3, %r1, %r9;
	cvta.to.global.u64 	%rd1, %rd4;
	cvta.to.global.u64 	%rd2, %rd5;
	cvta.to.global.u64 	%rd3, %rd6;
$L__BB0_2:
	mul.wide.s32 	%rd7, %r10, 4;
	add.s64 	%rd8, %rd1, %rd7;
	ld.global.nc.f32 	%f1, [%rd8];
	add.s64 	%rd9, %rd2, %rd7;
	ld.global.nc.f32 	%f2, [%rd9];
	add.f32 	%f3, %f1, %f2;
	add.s64 	%rd10, %rd3, %rd7;
	st.global.f32 	[%rd10], %f3;
	add.s32 	%r10, %r10, %r3;
	setp.lt.s32 	%p2, %r10, %r6;
	@%p2 bra 	$L__BB0_2;
$L__BB0_3:
	ret;

}
	// .globl	UpdateAdamOptimizer
.visible .entry UpdateAdamOptimizer(
	.param .u32 UpdateAdamOptimizer_param_0,
	.param .f32 UpdateAdamOptimizer_param_1,
	.param .f32 UpdateAdamOptimizer_param_2,
	.param .f32 UpdateAdamOptimizer_param_3,
	.param .f32 UpdateAdamOptimizer_param_4,
	.param .u64 .ptr .align 1 UpdateAdamOptimizer_param_5,
	.param .u64 .ptr .align 1 UpdateAdamOptimizer_param_6,
	.param .u64 .ptr .align 1 UpdateAdamOptimizer_param_7,
	.param .u64 .ptr .align 1 UpdateAdamOptimizer_param_8
)
{
	.reg .pred 	%p<3>;
	.reg .b32 	%r<11>;
	.reg .b32 	%f<22>;
	.reg .b64 	%rd<14>;

	ld.param.u32 	%r6, [UpdateAdamOptimizer_param_0];
	ld.param.f32 	%f3, [UpdateAdamOptimizer_param_1];
	ld.param.f32 	%f4, [UpdateAdamOptimizer_param_2];
	ld.param.f32 	%f5, [UpdateAdamOptimizer_param_3];
	ld.param.f32 	%f6, [UpdateAdamOptimizer_param_4];
	ld.param.u64 	%rd5, [UpdateAdamOptimizer_param_5];
	ld.param.u64 	%rd6, [UpdateAdamOptimizer_param_6];
	ld.param.u64 	%rd7, [UpdateAdamOptimizer_param_7];
	ld.param.u64 	%rd8, [UpdateAdamOptimizer_param_8];
	mov.u32 	%r7, %ctaid.x;
	mov.u32 	%r1, %ntid.x;
	mov.u32 	%r8, %tid.x;
	mad.lo.s32 	%r10, %r7, %r1, %r8;
	setp.ge.s32 	%p1, %r10, %r6;
	@%p1 bra 	$L__BB1_3;
	mov.f32 	%f7, 0f3F800000;
	sub.f32 	%f1, %f7, %f3;
	sub.f32 	%f2, %f7, %f4;
	mov.u32 	%r9, %nctaid.x;
	mul.lo.s32 	%r3, %r1, %r9;
	cvta.to.global.u64 	%rd1, %rd5;
	cvta.to.global.u64 	%rd2, %rd7;
	cvta.to.global.u64 	%rd3, %rd8;
	cvta.to.global.u64 	%rd4, %rd6;
$L__BB1_2:
	mul.wide.s32 	%rd9, %r10, 4;
	add.s64 	%rd10, %rd1, %rd9;
	ld.global.nc.f32 	%f8, [%rd10];
	add.s64 	%rd11, %rd2, %rd9;
	ld.global.f32 	%f9, [%rd11];
	mul.f32 	%f10, %f3, %f9;
	fma.rn.f32 	%f11, %f1, %f8, %f10;
	st.global.f32 	[%rd11], %f11;
	add.s64 	%rd12, %rd3, %rd9;
	ld.global.f32 	%f12, [%rd12];
	mul.f32 	%f13, %f4, %f12;
	mul.f32 	%f14, %f2, %f8;
	fma.rn.f32 	%f15, %f8, %f14, %f13;
	st.global.f32 	[%rd12], %f15;
	mul.f32 	%f16, %f6, %f11;
	sqrt.rn.f32 	%f17, %f15;
	add.f32 	%f18, %f5, %f17;
	div.rn.f32 	%f19, %f16, %f18;
	add.s64 	%rd13, %rd4, %rd9;
	ld.global.f32 	%f20, [%rd13];
	sub.f32 	%f21, %f20, %f19;
	st.global.f32 	[%rd13], %f21;
	add.s32 	%r10, %r10, %r3;
	setp.lt.s32 	%p2, %r10, %r6;
	@%p2 bra 	$L__BB1_2;
$L__BB1_3:
	ret;

}
	// .globl	ComputeAccuracy
.visible .entry ComputeAccuracy(
	.param .u32 ComputeAccuracy_param_0,
	.param .u32 ComputeAccuracy_param_1,
	.param .u64 .ptr .align 1 ComputeAccuracy_param_2,
	.param .u64 .ptr .align 1 ComputeAccuracy_param_3,
	.param .u64 .ptr .align 1 ComputeAccuracy_param_4
)
{
	.reg .pred 	%p<44>;
	.reg .b32 	%r<113>;
	.reg .b32 	%f<67>;
	.reg .b64 	%rd<85>;

	ld.param.u32 	%r44, [ComputeAccuracy_param_0];
	ld.param.u32 	%r43, [ComputeAccuracy_param_1];
	ld.param.u64 	%rd4, [ComputeAccuracy_param_2];
	ld.param.u64 	%rd5, [ComputeAccuracy_param_3];
	ld.param.u64 	%rd6, [ComputeAccuracy_param_4];
	cvta.to.global.u64 	%rd1, %rd5;
	cvta.to.global.u64 	%rd2, %rd6;
	cvta.to.global.u64 	%rd3, %rd4;
	mov.u32 	%r45, %ctaid.x;
	mov.u32 	%r46, %ntid.x;
	mov.u32 	%r47, %tid.x;
	mad.lo.s32 	%r1, %r45, %r46, %r47;
	setp.ge.s32 	%p1, %r1, %r44;
	@%p1 bra 	$L__BB2_17;
	setp.ne.s32 	%p2, %r43, 1;
	@%p2 bra 	$L__BB2_3;
	mul.wide.s32 	%rd81, %r1, 4;
	add.s64 	%rd82, %rd1, %rd81;
	ld.global.nc.f32 	%f62, [%rd82];
	add.s64 	%rd83, %rd2, %rd81;
	ld.global.nc.f32 	%f63, [%rd83];
	sub.f32 	%f64, %f62, %f63;
	abs.f32 	%f65, %f64;
	setp.lt.f32 	%p43, %f65, 0f3F000000;
	selp.f32 	%f66, 0f3F800000, 0f00000000, %p43;
	add.s64 	%rd84, %rd3, %rd81;
	st.global.f32 	[%rd84], %f66;
	bra.uni 	$L__BB2_17;
$L__BB2_3:
	mul.lo.s32 	%r111, %r43, %r1;
	setp.lt.s32 	%p3, %r43, 2;
	mov.u32 	%r112, %r111;
	@%p3 bra 	$L__BB2_16;
	add.s32 	%r103, %r111, 1;
	add.s32 	%r49, %r111, 2;
	add.s32 	%r50, %r111, %r43;
	max.s32 	%r51, %r50, %r49;
	not.b32 	%r52, %r111;
	add.s32 	%r4, %r51, %r52;
	sub.s32 	%r53, %r51, %r111;
	add.s32 	%r54, %r53, -2;
	and.b32  	%r5, %r4, 7;
	setp.lt.u32 	%p4, %r54, 7;
	mov.u32 	%r112, %r111;
	@%p4 bra 	$L__BB2_8;
	add.s32 	%r93, %r111, 4;
	and.b32  	%r55, %r4, -8;
	neg.s32 	%r92, %r55;
	mov.u32 	%r112, %r111;
$L__BB2_6:
	.pragma "nounroll";
	add.s32 	%r56, %r93, -3;
	mul.wide.s32 	%rd7, %r56, 4;
	add.s64 	%rd8, %rd2, %rd7;
	ld.global.nc.f32 	%f1, [%rd8];
	mul.wide.s32 	%rd9, %r111, 4;
	add.s64 	%rd10, %rd2, %rd9;
	ld.global.nc.f32 	%f2, [%rd10];
	setp.gt.f32 	%p5, %f1, %f2;
	selp.b32 	%r57, %r56, %r111, %p5;
	add.s64 	%rd11, %rd1, %rd7;
	ld.global.nc.f32 	%f3, [%rd11];
	mul.wide.s32 	%rd12, %r112, 4;
	add.s64 	%rd13, %rd1, %rd12;
	ld.global.nc.f32 	%f4, [%rd13];
	setp.gt.f32 	%p6, %f3, %f4;
	selp.b32 	%r58, %r56, %r112, %p6;
	add.s32 	%r59, %r93, -2;
	ld.global.nc.f32 	%f5, [%rd8+4];
	mul.wide.s32 	%rd14, %r57, 4;
	add.s64 	%rd15, %rd2, %rd14;
	ld.global.nc.f32 	%f6, [%rd15];
	setp.gt.f32 	%p7, %f5, %f6;
	selp.b32 	%r60, %r59, %r57, %p7;
	ld.global.nc.f32 	%f7, [%rd11+4];
	mul.wide.s32 	%rd16, %r58, 4;
	add.s64 	%rd17, %rd1, %rd16;
	ld.global.nc.f32 	%f8, [%rd17];
	setp.gt.f32 	%p8, %f7, %f8;
	selp.b32 	%r61, %r59, %r58, %p8;
	add.s32 	%r62, %r93, -1;
	ld.global.nc.f32 	%f9, [%rd8+8];
	mul.wide.s32 	%rd18, %r60, 4;
	add.s64 	%rd19, %rd2, %rd18;
	ld.global.nc.f32 	%f10, [%rd19];
	setp.gt.f32 	%p9, %f9, %f10;
	selp.b32 	%r63, %r62, %r60, %p9;
	ld.global.nc.f32 	%f11, [%rd11+8];
	mul.wide.s32 	%rd20, %r61, 4;
	add.s64 	%rd21, %rd1, %rd20;
	ld.global.nc.f32 	%f12, [%rd21];
	setp.gt.f32 	%p10, %f11, %f12;
	selp.b32 	%r64, %r62, %r61, %p10;
	add.s32 	%r65, %r93, 4;
	ld.global.nc.f32 	%f13, [%rd8+12];
	mul.wide.s32 	%rd22, %r63, 4;
	add.s64 	%rd23, %rd2, %rd22;
	ld.global.nc.f32 	%f14, [%rd23];
	setp.gt.f32 	%p11, %f13, %f14;
	selp.b32 	%r66, %r93, %r63, %p11;
	ld.global.nc.f32 	%f15, [%rd11+12];
	mul.wide.s32 	%rd24, %r64, 4;
	add.s64 	%rd25, %rd1, %rd24;
	ld.global.nc.f32 	%f16, [%rd25];
	setp.gt.f32 	%p12, %f15, %f16;
	selp.b32 	%r67, %r93, %r64, %p12;
	add.s32 	%r68, %r93, 1;
	ld.global.nc.f32 	%f17, [%rd8+16];
	mul.wide.s32 	%rd26, %r66, 4;
	add.s64 	%rd27, %rd2, %rd26;
	ld.global.nc.f32 	%f18, [%rd27];
	setp.gt.f32 	%p13, %f17, %f18;
	selp.b32 	%r69, %r68, %r66, %p13;
	ld.global.nc.f32 	%f19, [%rd11+16];
	mul.wide.s32 	%rd28, %r67, 4;
	add.s64 	%rd29, %rd1, %rd28;
	ld.global.nc.f32 	%f20, [%rd29];
	setp.gt.f32 	%p14, %f19, %f20;
	selp.b32 	%r70, %r68, %r67, %p14;
	add.s32 	%r71, %r93, 2;
	ld.global.nc.f32 	%f21, [%rd8+20];
	mul.wide.s32 	%rd30, %r69, 4;
	add.s64 	%rd31, %rd2, %rd30;
	ld.global.nc.f32 	%f22, [%rd31];
	setp.gt.f32 	%p15, %f21, %f22;
	selp.b32 	%r72, %r71, %r69, %p15;
	ld.global.nc.f32 	%f23, [%rd11+20];
	mul.wide.s32 	%rd32, %r70, 4;
	add.s64 	%rd33, %rd1, %rd32;
	ld.global.nc.f32 	%f24, [%rd33];
	setp.gt.f32 	%p16, %f23, %f24;
	selp.b32 	%r73, %r71, %r70, %p16;
	add.s32 	%r74, %r93, 3;
	ld.global.nc.f32 	%f25, [%rd8+24];
	mul.wide.s32 	%rd34, %r72, 4;
	add.s64 	%rd35, %rd2, %rd34;
	ld.global.nc.f32 	%f26, [%rd35];
	setp.gt.f32 	%p17, %f25, %f26;
	selp.b32 	%r75, %r74, %r72, %p17;
	ld.global.nc.f32 	%f27, [%rd11+24];
	mul.wide.s32 	%rd36, %r73, 4;
	add.s64 	%rd37, %rd1, %rd36;
	ld.global.nc.f32 	%f28, [%rd37];
	setp.gt.f32 	%p18, %f27, %f28;
	selp.b32 	%r76, %r74, %r73, %p18;
	ld.global.nc.f32 	%f29, [%rd8+28];
	mul.wide.s32 	%rd38, %r75, 4;
	add.s64 	%rd39, %rd2, %rd38;
	ld.global.nc.f32 	%f30, [%rd39];
	setp.gt.f32 	%p19, %f29, %f30;
	selp.b32 	%r111, %r65, %r75, %p19;
	ld.global.nc.f32 	%f31, [%rd11+28];
	mul.wide.s32 	%rd40, %r76, 4;
	add.s64 	%rd41, %rd1, %rd40;
	ld.global.nc.f32 	%f32, [%rd41];
	setp.gt.f32 	%p20, %f31, %f32;
	selp.b32 	%r112, %r65, %r76, %p20;
	add.s32 	%r93, %r93, 8;
	add.s32 	%r92, %r92, 8;
	setp.ne.s32 	%p21, %r92, 0;
	@%p21 bra 	$L__BB2_6;
	add.s32 	%r103, %r93, -3;
$L__BB2_8:
	setp.eq.s32 	%p22, %r5, 0;
	@%p22 bra 	$L__BB2_16;
	and.b32  	%r22, %r4, 3;
	setp.lt.u32 	%p23, %r5, 4;
	@%p23 bra 	$L__BB2_11;
	mul.wide.s32 	%rd42, %r103, 4;
	add.s64 	%rd43, %rd2, %rd42;
	ld.global.nc.f32 	%f33, [%rd43];
	mul.wide.s32 	%rd44, %r111, 4;
	add.s64 	%rd45, %rd2, %rd44;
	ld.global.nc.f32 	%f34, [%rd45];
	setp.gt.f32 	%p24, %f33, %f34;
	selp.b32 	%r78, %r103, %r111, %p24;
	add.s64 	%rd46, %rd1, %rd42;
	ld.global.nc.f32 	%f35, [%rd46];
	mul.wide.s32 	%rd47, %r112, 4;
	add.s64 	%rd48, %rd1, %rd47;
	ld.global.nc.f32 	%f36, [%rd48];
	setp.gt.f32 	%p25, %f35, %f36;
	selp.b32 	%r79, %r103, %r112, %p25;
	add.s32 	%r80, %r103, 1;
	ld.global.nc.f32 	%f37, [%rd43+4];
	mul.wide.s32 	%rd49, %r78, 4;
	add.s64 	%rd50, %rd2, %rd49;
	ld.global.nc.f32 	%f38, [%rd50];
	setp.gt.f32 	%p26, %f37, %f38;
	selp.b32 	%r81, %r80, %r78, %p26;
	ld.global.nc.f32 	%f39, [%rd46+4];
	mul.wide.s32 	%rd51, %r79, 4;
	add.s64 	%rd52, %rd1, %rd51;
	ld.global.nc.f32 	%f40, [%rd52];
	setp.gt.f32 	%p27, %f39, %f40;
	selp.b32 	%r82, %r80, %r79, %p27;
	add.s32 	%r83, %r103, 2;
	ld.global.nc.f32 	%f41, [%rd43+8];
	mul.wide.s32 	%rd53, %r81, 4;
	add.s64 	%rd54, %rd2, %rd53;
	ld.global.nc.f32 	%f42, [%rd54];
	setp.gt.f32 	%p28, %f41, %f42;
	selp.b32 	%r84, %r83, %r81, %p28;
	ld.global.nc.f32 	%f43, [%rd46+8];
	mul.wide.s32 	%rd55, %r82, 4;
	add.s64 	%rd56, %rd1, %rd55;
	ld.global.nc.f32 	%f44, [%rd56];
	setp.gt.f32 	%p29, %f43, %f44;
	selp.b32 	%r85, %r83, %r82, %p29;
	add.s32 	%r86, %r103, 3;
	ld.global.nc.f32 	%f45, [%rd43+12];
	mul.wide.s32 	%rd57, %r84, 4;
	add.s64 	%rd58, %rd2, %rd57;
	ld.global.nc.f32 	%f46, [%rd58];
	setp.gt.f32 	%p30, %f45, %f46;
	selp.b32 	%r111, %r86, %r84, %p30;
	ld.global.nc.f32 	%f47, [%rd46+12];
	mul.wide.s32 	%rd59, %r85, 4;
	add.s64 	%rd60, %rd1, %rd59;
	ld.global.nc.f32 	%f48, [%rd60];
	setp.gt.f32 	%p31, %f47, %f48;
	selp.b32 	%r112, %r86, %r85, %p31;
	add.s32 	%r103, %r103, 4;
$L__BB2_11:
	setp.eq.s32 	%p32, %r22, 0;
	@%p32 bra 	$L__BB2_16;
	setp.eq.s32 	%p33, %r22, 1;
	@%p33 bra 	$L__BB2_14;
	mul.wide.s32 	%rd61, %r103, 4;
	add.s64 	%rd62, %rd2, %rd61;
	ld.global.nc.f32 	%f49, [%rd62];
	mul.wide.s32 	%rd63, %r111, 4;
	add.s64 	%rd64, %rd2, %rd63;
	ld.global.nc.f32 	%f50, [%rd64];
	setp.gt.f32 	%p34, %f49, %f50;
	selp.b32 	%r88, %r103, %r111, %p34;
	add.s64 	%rd65, %rd1, %rd61;
	ld.global.nc.f32 	%f51, [%rd65];
	mul.wide.s32 	%rd66, %r112, 4;
	add.s64 	%rd67, %rd1, %rd66;
	ld.global.nc.f32 	%f52, [%rd67];
	setp.gt.f32 	%p35, %f51, %f52;
	selp.b32 	%r89, %r103, %r112, %p35;
	add.s32 	%r90, %r103, 1;
	ld.global.nc.f32 	%f53, [%rd62+4];
	mul.wide.s32 	%rd68, %r88, 4;
	add.s64 	%rd69, %rd2, %rd68;
	ld.global.nc.f32 	%f54, [%rd69];
	setp.gt.f32 	%p36, %f53, %f54;
	selp.b32 	%r111, %r90, %r88, %p36;
	ld.global.nc.f32 	%f55, [%rd65+4];
	mul.wide.s32 	%rd70, %r89, 4;
	add.s64 	%rd71, %rd1, %rd70;
	ld.global.nc.f32 	%f56, [%rd71];
	setp.gt.f32 	%p37, %f55, %f56;
	selp.b32 	%r112, %r90, %r89, %p37;
	add.s32 	%r103, %r103, 2;
$L__BB2_14:
	and.b32  	%r91, %r4, 1;
	setp.eq.b32 	%p38, %r91, 1;
	not.pred 	%p39, %p38;
	@%p39 bra 	$L__BB2_16;
	mul.wide.s32 	%rd72, %r103, 4;
	add.s64 	%rd73, %rd2, %rd72;
	ld.global.nc.f32 	%f57, [%rd73];
	mul.wide.s32 	%rd74, %r111, 4;
	add.s64 	%rd75, %rd2, %rd74;
	ld.global.nc.f32 	%f58, [%rd75];
	setp.gt.f32 	%p40, %f57, %f58;
	selp.b32 	%r111, %r103, %r111, %p40;
	add.s64 	%rd76, %rd1, %rd72;
	ld.global.nc.f32 	%f59, [%rd76];
	mul.wide.s32 	%rd77, %r112, 4;
	add.s64 	%rd78, %rd1, %rd77;
	ld.global.nc.f32 	%f60, [%rd78];
	setp.gt.f32 	%p41, %f59, %f60;
	selp.b32 	%r112, %r103, %r112, %p41;
$L__BB2_16:
	setp.eq.s32 	%p42, %r111, %r112;
	selp.f32 	%f61, 0f3F800000, 0f00000000, %p42;
	mul.wide.s32 	%rd79, %r1, 4;
	add.s64 	%rd80, %rd3, %rd79;
	st.global.f32 	[%rd80], %f61;
$L__BB2_17:
	ret;

}
	// .globl	SwishGradient
.visible .entry SwishGradient(
	.param .u32 SwishGradient_param_0,
	.param .u64 .ptr .align 1 SwishGradient_param_1,
	.param .u64 .ptr .align 1 SwishGradient_param_2,
	.param .u64 .ptr .align 1 SwishGradient_param_3,
	.param .u64 .ptr .align 1 SwishGradient_param_4
)
{
	.reg .pred 	%p<3>;
	.reg .b32 	%r<6>;
	.reg .b32 	%f<14>;
	.reg .b64 	%rd<16>;

	ld.param.u32 	%r2, [SwishGradient_param_0];
	ld.param.u64 	%rd1, [SwishGradient_param_1];
	ld.param.u64 	%rd2, [SwishGradient_param_2];
	ld.param.u64 	%rd3, [SwishGradient_param_3];
	ld.param.u64 	%rd4, [SwishGradient_param_4];
	mov.u32 	%r3, %ctaid.x;
	mov.u32 	%r4, %ntid.x;
	mov.u32 	%r5, %tid.x;
	mad.lo.s32 	%r1, %r3, %r4, %r5;
	setp.ge.s32 	%p1, %r1, %r2;
	@%p1 bra 	$L__BB3_4;
	cvta.to.global.u64 	%rd5, %rd3;
	mul.wide.s32 	%rd6, %r1, 4;
	add.s64 	%rd7, %rd5, %rd6;
	ld.global.nc.f32 	%f1, [%rd7];
	abs.f32 	%f5, %f1;
	setp.lt.f32 	%p2, %f5, 0f38D1B717;
	mov.f32 	%f13, 0f3F000000;
	@%p2 bra 	$L__BB3_3;
	cvta.to.global.u64 	%rd8, %rd1;
	add.s64 	%rd10, %rd8, %rd6;
	ld.global.nc.f32 	%f6, [%rd10];
	div.rn.f32 	%f13, %f6, %f1;
$L__BB3_3:
	cvta.to.global.u64 	%rd11, %rd2;
	add.s64 	%rd13, %rd11, %rd6;
	ld.global.nc.f32 	%f7, [%rd13];
	mul.f32 	%f8, %f1, %f13;
	mov.f32 	%f9, 0f3F800000;
	sub.f32 	%f10, %f9, %f13;
	fma.rn.f32 	%f11, %f8, %f10, %f13;
	mul.f32 	%f12, %f7, %f11;
	cvta.to.global.u64 	%rd14, %rd4;
	add.s64 	%rd15, %rd14, %rd6;
	st.global.f32 	[%rd15], %f12;
$L__BB3_4:
	ret;

}
	// .globl	MultiplyEachRowIntoSingleValue
.visible .entry MultiplyEachRowIntoSingleValue(
	.param .u32 MultiplyEachRowIntoSingleValue_param_0,
	.param .u32 MultiplyEachRowIntoSingleValue_param_1,
	.param .u64 .ptr .align 1 MultiplyEachRowIntoSingleValue_param_2,
	.param .u64 .ptr .align 1 MultiplyEachRowIntoSingleValue_param_3,
	.param .u64 .ptr .align 1 MultiplyEachRowIntoSingleValue_param_4
)
{
	.reg .pred 	%p<11>;
	.reg .b32 	%r<20>;
	.reg .b32 	%f<112>;
	.reg .b64 	%rd<40>;

	ld.param.u32 	%r12, [MultiplyEachRowIntoSingleValue_param_0];
	ld.param.u32 	%r11, [MultiplyEachRowIntoSingleValue_param_1];
	ld.param.u64 	%rd23, [MultiplyEachRowIntoSingleValue_param_2];
	ld.param.u64 	%rd24, [MultiplyEachRowIntoSingleValue_param_3];
	ld.param.u64 	%rd25, [MultiplyEachRowIntoSingleValue_param_4];
	mov.u32 	%r13, %ctaid.x;
	mov.u32 	%r14, %ntid.x;
	mov.u32 	%r15, %tid.x;
	mad.lo.s32 	%r1, %r13, %r14, %r15;
	setp.ge.s32 	%p1, %r1, %r12;
	@%p1 bra 	$L__BB4_15;
	cvta.to.global.u64 	%rd1, %rd24;
	cvta.to.global.u64 	%rd2, %rd25;
	setp.lt.s32 	%p2, %r11, 1;
	mov.f32 	%f111, 0f00000000;
	@%p2 bra 	$L__BB4_14;
	mul.lo.s32 	%r16, %r11, %r1;
	mul.wide.s32 	%rd26, %r16, 4;
	add.s64 	%rd33, %rd1, %rd26;
	add.s64 	%rd32, %rd2, %rd26;
	and.b32  	%r2, %r11, 15;
	setp.lt.u32 	%p3, %r11, 16;
	mov.f32 	%f111, 0f00000000;
	@%p3 bra 	$L__BB4_5;
	and.b32  	%r17, %r11, 2147483632;
	neg.s32 	%r18, %r17;
	mov.f32 	%f111, 0f00000000;
$L__BB4_4:
	.pragma "nounroll";
	ld.global.nc.f32 	%f18, [%rd33];
	ld.global.nc.f32 	%f19, [%rd32];
	fma.rn.f32 	%f20, %f18, %f19, %f111;
	ld.global.nc.f32 	%f21, [%rd33+4];
	ld.global.nc.f32 	%f22, [%rd32+4];
	fma.rn.f32 	%f23, %f21, %f22, %f20;
	ld.global.nc.f32 	%f24, [%rd33+8];
	ld.global.nc.f32 	%f25, [%rd32+8];
	fma.rn.f32 	%f26, %f24, %f25, %f23;
	ld.global.nc.f32 	%f27, [%rd33+12];
	ld.global.nc.f32 	%f28, [%rd32+12];
	fma.rn.f32 	%f29, %f27, %f28, %f26;
	ld.global.nc.f32 	%f30, [%rd33+16];
	ld.global.nc.f32 	%f31, [%rd32+16];
	fma.rn.f32 	%f32, %f30, %f31, %f29;
	ld.global.nc.f32 	%f33, [%rd33+20];
	ld.global.nc.f32 	%f34, [%rd32+20];
	fma.rn.f32 	%f35, %f33, %f34, %f32;
	ld.global.nc.f32 	%f36, [%rd33+24];
	ld.global.nc.f32 	%f37, [%rd32+24];
	fma.rn.f32 	%f38, %f36, %f37, %f35;
	ld.global.nc.f32 	%f39, [%rd33+28];
	ld.global.nc.f32 	%f40, [%rd32+28];
	fma.rn.f32 	%f41, %f39, %f40, %f38;
	ld.global.nc.f32 	%f42, [%rd33+32];
	ld.global.nc.f32 	%f43, [%rd32+32];
	fma.rn.f32 	%f44, %f42, %f43, %f41;
	ld.global.nc.f32 	%f45, [%rd33+36];
	ld.global.nc.f32 	%f46, [%rd32+36];
	fma.rn.f32 	%f47, %f45, %f46, %f44;
	ld.global.nc.f32 	%f48, [%rd33+40];
	ld.global.nc.f32 	%f49, [%rd32+40];
	fma.rn.f32 	%f50, %f48, %f49, %f47;
	ld.global.nc.f32 	%f51, [%rd33+44];
	ld.global.nc.f32 	%f52, [%rd32+44];
	fma.rn.f32 	%f53, %f51, %f52, %f50;
	ld.global.nc.f32 	%f54, [%rd33+48];
	ld.global.nc.f32 	%f55, [%rd32+48];
	fma.rn.f32 	%f56, %f54, %f55, %f53;
	ld.global.nc.f32 	%f57, [%rd33+52];
	ld.global.nc.f32 	%f58, [%rd32+52];
	fma.rn.f32 	%f59, %f57, %f58, %f56;
	ld.global.nc.f32 	%f60, [%rd33+56];
	ld.global.nc.f32 	%f61, [%rd32+56];
	fma.rn.f32 	%f62, %f60, %f61, %f59;
	ld.global.nc.f32 	%f63, [%rd33+60];
	ld.global.nc.f32 	%f64, [%rd32+60];
	fma.rn.f32 	%f111, %f63, %f64, %f62;
	add.s64 	%rd33, %rd33, 64;
	add.s64 	%rd32, %rd32, 64;
	add.s32 	%r18, %r18, 16;
	setp.ne.s32 	%p4, %r18, 0;
	@%p4 bra 	$L__BB4_4;
$L__BB4_5:
	setp.eq.s32 	%p5, %r2, 0;
	@%p5 bra 	$L__BB4_14;
	and.b32  	%r6, %r11, 7;
	setp.lt.u32 	%p6, %r2, 8;
	@%p6 bra 	$L__BB4_8;
	ld.global.nc.f32 	%f66, [%rd33];
	ld.global.nc.f32 	%f67, [%rd32];
	fma.rn.f32 	%f68, %f66, %f67, %f111;
	ld.global.nc.f32 	%f69, [%rd33+4];
	ld.global.nc.f32 	%f70, [%rd32+4];
	fma.rn.f32 	%f71, %f69, %f70, %f68;
	ld.global.nc.f32 	%f72, [%rd33+8];
	ld.global.nc.f32 	%f73, [%rd32+8];
	fma.rn.f32 	%f74, %f72, %f73, %f71;
	ld.global.nc.f32 	%f75, [%rd33+12];
	ld.global.nc.f32 	%f76, [%rd32+12];
	fma.rn.f32 	%f77, %f75, %f76, %f74;
	ld.global.nc.f32 	%f78, [%rd33+16];
	ld.global.nc.f32 	%f79, [%rd32+16];
	fma.rn.f32 	%f80, %f78, %f79, %f77;
	ld.global.nc.f32 	%f81, [%rd33+20];
	ld.global.nc.f32 	%f82, [%rd32+20];
	fma.rn.f32 	%f83, %f81, %f82, %f80;
	ld.global.nc.f32 	%f84, [%rd33+24];
	ld.global.nc.f32 	%f85, [%rd32+24];
	fma.rn.f32 	%f86, %f84, %f85, %f83;
	ld.global.nc.f32 	%f87, [%rd33+28];
	ld.global.nc.f32 	%f88, [%rd32+28];
	fma.rn.f32 	%f111, %f87, %f88, %f86;
	add.s64 	%rd33, %rd33, 32;
	add.s64 	%rd32, %rd32, 32;
$L__BB4_8:
	setp.eq.s32 	%p7, %r6, 0;
	@%p7 bra 	$L__BB4_14;
	and.b32  	%r7, %r11, 3;
	setp.lt.u32 	%p8, %r6, 4;
	@%p8 bra 	$L__BB4_11;
	ld.global.nc.f32 	%f90, [%rd33];
	ld.global.nc.f32 	%f91, [%rd32];
	fma.rn.f32 	%f92, %f90, %f91, %f111;
	ld.global.nc.f32 	%f93, [%rd33+4];
	ld.global.nc.f32 	%f94, [%rd32+4];
	fma.rn.f32 	%f95, %f93, %f94, %f92;
	ld.global.nc.f32 	%f96, [%rd33+8];
	ld.global.nc.f32 	%f97, [%rd32+8];
	fma.rn.f32 	%f98, %f96, %f97, %f95;
	ld.global.nc.f32 	%f99, [%rd33+12];
	ld.global.nc.f32 	%f100, [%rd32+12];
	fma.rn.f32 	%f111, %f99, %f100, %f98;
	add.s64 	%rd33, %rd33, 16;
	add.s64 	%rd32, %rd32, 16;
$L__BB4_11:
	setp.eq.s32 	%p9, %r7, 0;
	@%p9 bra 	$L__BB4_14;
	neg.s32 	%r19, %r7;
$L__BB4_13:
	.pragma "nounroll";
	ld.global.nc.f32 	%f101, [%rd33];
	ld.global.nc.f32 	%f102, [%rd32];
	fma.rn.f32 	%f111, %f101, %f102, %f111;
	add.s64 	%rd33, %rd33, 4;
	add.s64 	%rd32, %rd32, 4;
	add.s32 	%r19, %r19, 1;
	setp.ne.s32 	%p10, %r19, 0;
	@%p10 bra 	$L__BB4_13;
$L__BB4_14:
	cvta.to.global.u64 	%rd27, %rd23;
	mul.wide.s32 	%rd28, %r1, 4;
	add.s64 	%rd29, %rd27, %rd28;
	st.global.f32 	[%rd29], %f111;
$L__BB4_15:
	ret;

}
	// .globl	ApplyZeroPaddingForRowId
.visible .entry ApplyZeroPaddingForRowId(
	.param .u32 ApplyZeroPaddingForRowId_param_0,
	.param .u32 ApplyZeroPaddingForRowId_param_1,
	.param .u32 ApplyZeroPaddingForRowId_param_2,
	.param .u32 ApplyZeroPaddingForRowId_param_3,
	.param .u32 ApplyZeroPaddingForRowId_param_4,
	.param .u32 ApplyZeroPaddingForRowId_param_5,
	.param .u32 ApplyZeroPaddingForRowId_param_6,
	.param .u64 .ptr .align 1 ApplyZeroPaddingForRowId_param_7,
	.param .u64 .ptr .align 1 ApplyZeroPaddingForRowId_param_8
)
{
	.reg .pred 	%p<4>;
	.reg .b16 	%rs<3>;
	.reg .b32 	%r<23>;
	.reg .b64 	%rd<17>;

	ld.param.u32 	%r9, [ApplyZeroPaddingForRowId_param_0];
	ld.param.u32 	%r3, [ApplyZeroPaddingForRowId_param_1];
	ld.param.u32 	%r4, [ApplyZeroPaddingForRowId_param_2];
	ld.param.u32 	%r5, [ApplyZeroPaddingForRowId_param_3];
	ld.param.u32 	%r6, [ApplyZeroPaddingForRowId_param_4];
	ld.param.u32 	%r7, [ApplyZeroPaddingForRowId_param_5];
	ld.param.u32 	%r8, [ApplyZeroPaddingForRowId_param_6];
	ld.param.u64 	%rd7, [ApplyZeroPaddingForRowId_param_7];
	ld.param.u64 	%rd8, [ApplyZeroPaddingForRowId_param_8];
	mov.u32 	%r10, %ctaid.x;
	mov.u32 	%r11, %ntid.x;
	mov.u32 	%r12, %tid.x;
	mad.lo.s32 	%r1, %r10, %r11, %r12;
	setp.ge.s32 	%p1, %r1, %r9;
	@%p1 bra 	$L__BB5_4;
	cvta.to.global.u64 	%rd9, %rd8;
	add.s32 	%r13, %r5, %r3;
	add.s32 	%r14, %r13, %r6;
	add.s32 	%r15, %r7, %r4;
	add.s32 	%r16, %r15, %r8;
	div.s32 	%r17, %r1, %r3;
	mul.lo.s32 	%r18, %r17, %r3;
	sub.s32 	%r19, %r1, %r18;
	add.s32 	%r20, %r19, %r5;
	mad.lo.s32 	%r21, %r17, %r14, %r20;
	mad.lo.s32 	%r2, %r21, %r16, %r7;
	mul.lo.s32 	%r22, %r4, %r1;
	mul.wide.s32 	%rd10, %r22, 4;
	add.s64 	%rd1, %rd9, %rd10;
	cvt.s64.s32 	%rd2, %r4;
	setp.eq.s32 	%p2, %r4, 0;
	@%p2 bra 	$L__BB5_4;
	mul.wide.s32 	%rd12, %r2, 4;
	cvta.to.global.u64 	%rd13, %rd7;
	add.s64 	%rd3, %rd13, %rd12;
	shl.b64 	%rd4, %rd2, 2;
	mov.b64 	%rd16, 0;
$L__BB5_3:
	add.s64 	%rd14, %rd1, %rd16;
	ld.global.nc.u8 	%rs1, [%rd14];
	cvt.u16.u8 	%rs2, %rs1;
	add.s64 	%rd15, %rd3, %rd16;
	st.global.u8 	[%rd15], %rs2;
	add.s64 	%rd16, %rd16, 1;
	setp.lt.u64 	%p3, %rd16, %rd4;
	@%p3 bra 	$L__BB5_3;
$L__BB5_4:
	ret;

}
	// .globl	ComputeCategoricalCrossentropyLoss
.visible .entry ComputeCategoricalCrossentropyLoss(
	.param .u32 ComputeCategoricalCrossentropyLoss_param_0,
	.param .u32 ComputeCategoricalCrossentropyLoss_param_1,
	.param .u64 .ptr .align 1 ComputeCategoricalCrossentropyLoss_param_2,
	.param .u64 .ptr .align 1 ComputeCategoricalCrossentropyLoss_param_3,
	.param .u64 .ptr .align 1 ComputeCategoricalCrossentropyLoss_param_4
)
{
	.reg .pred 	%p<37>;
	.reg .b32 	%r<56>;
	.reg .b32 	%f<205>;
	.reg .b64 	%rd<20>;

	ld.param.u32 	%r14, [ComputeCategoricalCrossentropyLoss_param_0];
	ld.param.u32 	%r13, [ComputeCategoricalCrossentropyLoss_param_1];
	ld.param.u64 	%rd10, [ComputeCategoricalCrossentropyLoss_param_2];
	ld.param.u64 	%rd11, [ComputeCategoricalCrossentropyLoss_param_3];
	ld.param.u64 	%rd12, [ComputeCategoricalCrossentropyLoss_param_4];
	cvta.to.global.u64 	%rd1, %rd11;
	cvta.to.global.u64 	%rd2, %rd12;
	mov.u32 	%r15, %ctaid.x;
	mov.u32 	%r16, %ntid.x;
	mov.u32 	%r17, %tid.x;
	mad.lo.s32 	%r1, %r15, %r16, %r17;
	setp.ge.s32 	%p1, %r1, %r14;
	@%p1 bra 	$L__BB6_24;
	mul.lo.s32 	%r54, %r13, %r1;
	setp.lt.s32 	%p2, %r13, 1;
	mov.f32 	%f194, 0f00000000;
	@%p2 bra 	$L__BB6_23;
	add.s32 	%r18, %r54, 1;
	add.s32 	%r19, %r54, %r13;
	max.s32 	%r20, %r19, %r18;
	sub.s32 	%r3, %r20, %r54;
	and.b32  	%r4, %r3, 3;
	sub.s32 	%r21, %r54, %r20;
	setp.gt.u32 	%p3, %r21, -4;
	mov.f32 	%f194, 0f00000000;
	@%p3 bra 	$L__BB6_13;
	and.b32  	%r22, %r3, -4;
	neg.s32 	%r52, %r22;
	add.s64 	%rd3, %rd2, 8;
	add.s64 	%rd4, %rd1, 8;
	mov.f32 	%f194, 0f00000000;
$L__BB6_4:
	.pragma "nounroll";
	mul.wide.s32 	%rd13, %r54, 4;
	add.s64 	%rd5, %rd3, %rd13;
	add.s64 	%rd6, %rd4, %rd13;
	ld.global.nc.f32 	%f2, [%rd5+-8];
	setp.leu.f32 	%p4, %f2, 0f00000000;
	@%p4 bra 	$L__BB6_6;
	ld.global.nc.f32 	%f31, [%rd6+-8];
	setp.lt.f32 	%p5, %f2, 0f00800000;
	mul.f32 	%f32, %f2, 0f4B000000;
	selp.f32 	%f33, %f32, %f2, %p5;
	selp.f32 	%f34, 0fC1B80000, 0f00000000, %p5;
	mov.b32 	%r23, %f33;
	add.s32 	%r24, %r23, -1059760811;
	and.b32  	%r25, %r24, -8388608;
	sub.s32 	%r26, %r23, %r25;
	mov.b32 	%f35, %r26;
	cvt.rn.f32.s32 	%f36, %r25;
	fma.rn.f32 	%f37, %f36, 0f34000000, %f34;
	add.f32 	%f38, %f35, 0fBF800000;
	fma.rn.f32 	%f39, %f38, 0fBE055027, 0f3E1039F6;
	fma.rn.f32 	%f40, %f39, %f38, 0fBDF8CDCC;
	fma.rn.f32 	%f41, %f40, %f38, 0f3E0F2955;
	fma.rn.f32 	%f42, %f41, %f38, 0fBE2AD8B9;
	fma.rn.f32 	%f43, %f42, %f38, 0f3E4CED0B;
	fma.rn.f32 	%f44, %f43, %f38, 0fBE7FFF22;
	fma.rn.f32 	%f45, %f44, %f38, 0f3EAAAA78;
	fma.rn.f32 	%f46, %f45, %f38, 0fBF000000;
	mul.f32 	%f47, %f38, %f46;
	fma.rn.f32 	%f48, %f47, %f38, %f38;
	fma.rn.f32 	%f49, %f37, 0f3F317218, %f48;
	setp.gt.u32 	%p6, %r23, 2139095039;
	fma.rn.f32 	%f50, %f33, 0f7F800000, 0f7F800000;
	selp.f32 	%f51, %f50, %f49, %p6;
	setp.eq.f32 	%p7, %f33, 0f00000000;
	selp.f32 	%f52, 0fFF800000, %f51, %p7;
	mul.f32 	%f53, %f52, %f31;
	sub.f32 	%f194, %f194, %f53;
$L__BB6_6:
	ld.global.nc.f32 	%f5, [%rd5+-4];
	setp.leu.f32 	%p8, %f5, 0f00000000;
	@%p8 bra 	$L__BB6_8;
	ld.global.nc.f32 	%f54, [%rd6+-4];
	setp.lt.f32 	%p9, %f5, 0f00800000;
	mul.f32 	%f55, %f5, 0f4B000000;
	selp.f32 	%f56, %f55, %f5, %p9;
	selp.f32 	%f57, 0fC1B80000, 0f00000000, %p9;
	mov.b32 	%r27, %f56;
	add.s32 	%r28, %r27, -1059760811;
	and.b32  	%r29, %r28, -8388608;
	sub.s32 	%r30, %r27, %r29;
	mov.b32 	%f58, %r30;
	cvt.rn.f32.s32 	%f59, %r29;
	fma.rn.f32 	%f60, %f59, 0f34000000, %f57;
	add.f32 	%f61, %f58, 0fBF800000;
	fma.rn.f32 	%f62, %f61, 0fBE055027, 0f3E1039F6;
	fma.rn.f32 	%f63, %f62, %f61, 0fBDF8CDCC;
	fma.rn.f32 	%f64, %f63, %f61, 0f3E0F2955;
	fma.rn.f32 	%f65, %f64, %f61, 0fBE2AD8B9;
	fma.rn.f32 	%f66, %f65, %f61, 0f3E4CED0B;
	fma.rn.f32 	%f67, %f66, %f61, 0fBE7FFF22;
	fma.rn.f32 	%f68, %f67, %f61, 0f3EAAAA78;
	fma.rn.f32 	%f69, %f68, %f61, 0fBF000000;
	mul.f32 	%f70, %f61, %f69;
	fma.rn.f32 	%f71, %f70, %f61, %f61;
	fma.rn.f32 	%f72, %f60, 0f3F317218, %f71;
	setp.gt.u32 	%p10, %r27, 2139095039;
	fma.rn.f32 	%f73, %f56, 0f7F800000, 0f7F800000;
	selp.f32 	%f74, %f73, %f72, %p10;
	setp.eq.f32 	%p11, %f56, 0f00000000;
	selp.f32 	%f75, 0fFF800000, %f74, %p11;
	mul.f32 	%f76, %f75, %f54;
	sub.f32 	%f194, %f194, %f76;
$L__BB6_8:
	ld.global.nc.f32 	%f8, [%rd5];
	setp.leu.f32 	%p12, %f8, 0f00000000;
	@%p12 bra 	$L__BB6_10;
	ld.global.nc.f32 	%f77, [%rd6];
	setp.lt.f32 	%p13, %f8, 0f00800000;
	mul.f32 	%f78, %f8, 0f4B000000;
	selp.f32 	%f79, %f78, %f8, %p13;
	selp.f32 	%f80, 0fC1B80000, 0f00000000, %p13;
	mov.b32 	%r31, %f79;
	add.s32 	%r32, %r31, -1059760811;
	and.b32  	%r33, %r32, -8388608;
	sub.s32 	%r34, %r31, %r33;
	mov.b32 	%f81, %r34;
	cvt.rn.f32.s32 	%f82, %r33;
	fma.rn.f32 	%f83, %f82, 0f34000000, %f80;
	add.f32 	%f84, %f81, 0fBF800000;
	fma.rn.f32 	%f85, %f84, 0fBE055027, 0f3E1039F6;
	fma.rn.f32 	%f86, %f85, %f84, 0fBDF8CDCC;
	fma.rn.f32 	%f87, %f86, %f84, 0f3E0F2955;
	fma.rn.f32 	%f88, %f87, %f84, 0fBE2AD8B9;
	fma.rn.f32 	%f89, %f88, %f84, 0f3E4CED0B;
	fma.rn.f32 	%f90, %f89, %f84, 0fBE7FFF22;
	fma.rn.f32 	%f91, %f90, %f84, 0f3EAAAA78;
	fma.rn.f32 	%f92, %f91, %f84, 0fBF000000;
	mul.f32 	%f93, %f84, %f92;
	fma.rn.f32 	%f94, %f93, %f84, %f84;
	fma.rn.f32 	%f95, %f83, 0f3F317218, %f94;
	setp.gt.u32 	%p14, %r31, 2139095039;
	fma.rn.f32 	%f96, %f79, 0f7F800000, 0f7F800000;
	selp.f32 	%f97, %f96, %f95, %p14;
	setp.eq.f32 	%p15, %f79, 0f00000000;
	selp.f32 	%f98, 0fFF800000, %f97, %p15;
	mul.f32 	%f99, %f98, %f77;
	sub.f32 	%f194, %f194, %f99;
$L__BB6_10:
	ld.global.nc.f32 	%f11, [%rd5+4];
	setp.leu.f32 	%p16, %f11, 0f00000000;
	@%p16 bra 	$L__BB6_12;
	ld.global.nc.f32 	%f100, [%rd6+4];
	setp.lt.f32 	%p17, %f11, 0f00800000;
	mul.f32 	%f101, %f11, 0f4B000000;
	selp.f32 	%f102, %f101, %f11, %p17;
	selp.f32 	%f103, 0fC1B80000, 0f00000000, %p17;
	mov.b32 	%r35, %f102;
	add.s32 	%r36, %r35, -1059760811;
	and.b32  	%r37, %r36, -8388608;
	sub.s32 	%r38, %r35, %r37;
	mov.b32 	%f104, %r38;
	cvt.rn.f32.s32 	%f105, %r37;
	fma.rn.f32 	%f106, %f105, 0f34000000, %f103;
	add.f32 	%f107, %f104, 0fBF800000;
	fma.rn.f32 	%f108, %f107, 0fBE055027, 0f3E1039F6;
	fma.rn.f32 	%f109, %f108, %f107, 0fBDF8CDCC;
	fma.rn.f32 	%f110, %f109, %f107, 0f3E0F2955;
	fma.rn.f32 	%f111, %f110, %f107, 0fBE2AD8B9;
	fma.rn.f32 	%f112, %f111, %f107, 0f3E4CED0B;
	fma.rn.f32 	%f113, %f112, %f107, 0fBE7FFF22;
	fma.rn.f32 	%f114, %f113, %f107, 0f3EAAAA78;
	fma.rn.f32 	%f115, %f114, %f107, 0fBF000000;
	mul.f32 	%f116, %f107, %f115;
	fma.rn.f32 	%f117, %f116, %f107, %f107;
	fma.rn.f32 	%f118, %f106, 0f3F317218, %f117;
	setp.gt.u32 	%p18, %r35, 2139095039;
	fma.rn.f32 	%f119, %f102, 0f7F800000, 0f7F800000;
	selp.f32 	%f120, %f119, %f118, %p18;
	setp.eq.f32 	%p19, %f102, 0f00000000;
	selp.f32 	%f121, 0fFF800000, %f120, %p19;
	mul.f32 	%f122, %f121, %f100;
	sub.f32 	%f194, %f194, %f122;
$L__BB6_12:
	add.s32 	%r54, %r54, 4;
	add.s32 	%r52, %r52, 4;
	setp.ne.s32 	%p20, %r52, 0;
	@%p20 bra 	$L__BB6_4;
$L__BB6_13:
	setp.eq.s32 	%p21, %r4, 0;
	@%p21 bra 	$L__BB6_23;
	setp.eq.s32 	%p22, %r4, 1;
	@%p22 bra 	$L__BB6_20;
	mul.wide.s32 	%rd14, %r54, 4;
	add.s64 	%rd7, %rd2, %rd14;
	ld.global.nc.f32 	%f16, [%rd7];
	add.s64 	%rd8, %rd1, %rd14;
	setp.leu.f32 	%p23, %f16, 0f00000000;
	@%p23 bra 	$L__BB6_17;
	ld.global.nc.f32 	%f124, [%rd8];
	setp.lt.f32 	%p24, %f16, 0f00800000;
	mul.f32 	%f125, %f16, 0f4B000000;
	selp.f32 	%f126, %f125, %f16, %p24;
	selp.f32 	%f127, 0fC1B80000, 0f00000000, %p24;
	mov.b32 	%r39, %f126;
	add.s32 	%r40, %r39, -1059760811;
	and.b32  	%r41, %r40, -8388608;
	sub.s32 	%r42, %r39, %r41;
	mov.b32 	%f128, %r42;
	cvt.rn.f32.s32 	%f129, %r41;
	fma.rn.f32 	%f130, %f129, 0f34000000, %f127;
	add.f32 	%f131, %f128, 0fBF800000;
	fma.rn.f32 	%f132, %f131, 0fBE055027, 0f3E1039F6;
	fma.rn.f32 	%f133, %f132, %f131, 0fBDF8CDCC;
	fma.rn.f32 	%f134, %f133, %f131, 0f3E0F2955;
	fma.rn.f32 	%f135, %f134, %f131, 0fBE2AD8B9;
	fma.rn.f32 	%f136, %f135, %f131, 0f3E4CED0B;
	fma.rn.f32 	%f137, %f136, %f131, 0fBE7FFF22;
	fma.rn.f32 	%f138, %f137, %f131, 0f3EAAAA78;
	fma.rn.f32 	%f139, %f138, %f131, 0fBF000000;
	mul.f32 	%f140, %f131, %f139;
	fma.rn.f32 	%f141, %f140, %f131, %f131;
	fma.rn.f32 	%f142, %f130, 0f3F317218, %f141;
	setp.gt.u32 	%p25, %r39, 2139095039;
	fma.rn.f32 	%f143, %f126, 0f7F800000, 0f7F800000;
	selp.f32 	%f144, %f143, %f142, %p25;
	setp.eq.f32 	%p26, %f126, 0f00000000;
	selp.f32 	%f145, 0fFF800000, %f144, %p26;
	mul.f32 	%f146, %f145, %f124;
	sub.f32 	%f194, %f194, %f146;
$L__BB6_17:
	ld.global.nc.f32 	%f19, [%rd7+4];
	setp.leu.f32 	%p27, %f19, 0f00000000;
	@%p27 bra 	$L__BB6_19;
	ld.global.nc.f32 	%f147, [%rd8+4];
	setp.lt.f32 	%p28, %f19, 0f00800000;
	mul.f32 	%f148, %f19, 0f4B000000;
	selp.f32 	%f149, %f148, %f19, %p28;
	selp.f32 	%f150, 0fC1B80000, 0f00000000, %p28;
	mov.b32 	%r43, %f149;
	add.s32 	%r44, %r43, -1059760811;
	and.b32  	%r45, %r44, -8388608;
	sub.s32 	%r46, %r43, %r45;
	mov.b32 	%f151, %r46;
	cvt.rn.f32.s32 	%f152, %r45;
	fma.rn.f32 	%f153, %f152, 0f34000000, %f150;
	add.f32 	%f154, %f151, 0fBF800000;
	fma.rn.f32 	%f155, %f154, 0fBE055027, 0f3E1039F6;
	fma.rn.f32 	%f156, %f155, %f154, 0fBDF8CDCC;
	fma.rn.f32 	%f157, %f156, %f154, 0f3E0F2955;
	fma.rn.f32 	%f158, %f157, %f154, 0fBE2AD8B9;
	fma.rn.f32 	%f159, %f158, %f154, 0f3E4CED0B;
	fma.rn.f32 	%f160, %f159, %f154, 0fBE7FFF22;
	fma.rn.f32 	%f161, %f160, %f154, 0f3EAAAA78;
	fma.rn.f32 	%f162, %f161, %f154, 0fBF000000;
	mul.f32 	%f163, %f154, %f162;
	fma.rn.f32 	%f164, %f163, %f154, %f154;
	fma.rn.f32 	%f165, %f153, 0f3F317218, %f164;
	setp.gt.u32 	%p29, %r43, 2139095039;
	fma.rn.f32 	%f166, %f149, 0f7F800000, 0f7F800000;
	selp.f32 	%f167, %f166, %f165, %p29;
	setp.eq.f32 	%p30, %f149, 0f00000000;
	selp.f32 	%f168, 0fFF800000, %f167, %p30;
	mul.f32 	%f169, %f168, %f147;
	sub.f32 	%f194, %f194, %f169;
$L__BB6_19:
	add.s32 	%r54, %r54, 2;
$L__BB6_20:
	and.b32  	%r47, %r3, 1;
	setp.eq.b32 	%p31, %r47, 1;
	not.pred 	%p32, %p31;
	@%p32 bra 	$L__BB6_23;
	mul.wide.s32 	%rd15, %r54, 4;
	add.s64 	%rd16, %rd2, %rd15;
	ld.global.nc.f32 	%f24, [%rd16];
	add.s64 	%rd9, %rd1, %rd15;
	setp.leu.f32 	%p33, %f24, 0f00000000;
	@%p33 bra 	$L__BB6_23;
	ld.global.nc.f32 	%f170, [%rd9];
	setp.lt.f32 	%p34, %f24, 0f00800000;
	mul.f32 	%f171, %f24, 0f4B000000;
	selp.f32 	%f172, %f171, %f24, %p34;
	selp.f32 	%f173, 0fC1B80000, 0f00000000, %p34;
	mov.b32 	%r48, %f172;
	add.s32 	%r49, %r48, -1059760811;
	and.b32  	%r50, %r49, -8388608;
	sub.s32 	%r51, %r48, %r50;
	mov.b32 	%f174, %r51;
	cvt.rn.f32.s32 	%f175, %r50;
	fma.rn.f32 	%f176, %f175, 0f34000000, %f173;
	add.f32 	%f177, %f174, 0fBF800000;
	fma.rn.f32 	%f178, %f177, 0fBE055027, 0f3E1039F6;
	fma.rn.f32 	%f179, %f178, %f177, 0fBDF8CDCC;
	fma.rn.f32 	%f180, %f179, %f177, 0f3E0F2955;
	fma.rn.f32 	%f181, %f180, %f177, 0fBE2AD8B9;
	fma.rn.f32 	%f182, %f181, %f177, 0f3E4CED0B;
	fma.rn.f32 	%f183, %f182, %f177, 0fBE7FFF22;
	fma.rn.f32 	%f184, %f183, %f177, 0f3EAAAA78;
	fma.rn.f32 	%f185, %f184, %f177, 0fBF000000;
	mul.f32 	%f186, %f177, %f185;
	fma.rn.f32 	%f187, %f186, %f177, %f177;
	fma.rn.f32 	%f188, %f176, 0f3F317218, %f187;
	setp.gt.u32 	%p35, %r48, 2139095039;
	fma.rn.f32 	%f189, %f172, 0f7F800000, 0f7F800000;
	selp.f32 	%f190, %f189, %f188, %p35;
	setp.eq.f32 	%p36, %f172, 0f00000000;
	selp.f32 	%f191, 0fFF800000, %f190, %p36;
	mul.f32 	%f192, %f191, %f170;
	sub.f32 	%f194, %f194, %f192;
$L__BB6_23:
	cvta.to.global.u64 	%rd17, %rd10;
	mul.wide.s32 	%rd18, %r1, 4;
	add.s64 	%rd19, %rd17, %rd18;
	st.global.f32 	[%rd19], %f194;
$L__BB6_24:
	ret;

}
	// .globl	ComputeBinaryCrossentropyLoss
.visible .entry ComputeBinaryCrossentropyLoss(
	.param .u32 ComputeBinaryCrossentropyLoss_param_0,
	.param .u32 ComputeBinaryCrossentropyLoss_param_1,
	.param .u64 .ptr .align 1 ComputeBinaryCrossentropyLoss_param_2,
	.param .u64 .ptr .align 1 ComputeBinaryCrossentropyLoss_param_3,
	.param .u64 .ptr .align 1 ComputeBinaryCrossentropyLoss_param_4
)
{
	.reg .pred 	%p<34>;
	.reg .b32 	%r<42>;
	.reg .b32 	%f<173>;
	.reg .b64 	%rd<19>;

	ld.param.u32 	%r9, [ComputeBinaryCrossentropyLoss_param_0];
	ld.param.u32 	%r8, [ComputeBinaryCrossentropyLoss_param_1];
	ld.param.u64 	%rd8, [ComputeBinaryCrossentropyLoss_param_2];
	ld.param.u64 	%rd9, [ComputeBinaryCrossentropyLoss_param_3];
	ld.param.u64 	%rd10, [ComputeBinaryCrossentropyLoss_param_4];
	cvta.to.global.u64 	%rd1, %rd9;
	cvta.to.global.u64 	%rd2, %rd10;
	mov.u32 	%r10, %ctaid.x;
	mov.u32 	%r11, %ntid.x;
	mov.u32 	%r12, %tid.x;
	mad.lo.s32 	%r1, %r10, %r11, %r12;
	setp.ge.s32 	%p1, %r1, %r9;
	@%p1 bra 	$L__BB7_13;
	mul.lo.s32 	%r41, %r8, %r1;
	add.s32 	%r3, %r41, %r8;
	setp.lt.s32 	%p2, %r8, 1;
	mov.f32 	%f170, 0f00000000;
	mov.f32 	%f167, 0f00000000;
	@%p2 bra 	$L__BB7_12;
	cvt.rn.f32.u32 	%f1, %r8;
	add.s32 	%r4, %r41, 1;
	max.s32 	%r13, %r3, %r4;
	sub.s32 	%r14, %r13, %r41;
	and.b32  	%r15, %r14, 1;
	setp.eq.b32 	%p3, %r15, 1;
	not.pred 	%p4, %p3;
	@%p4 bra 	$L__BB7_5;
	cvt.s64.s32 	%rd3, %r41;
	mul.wide.s32 	%rd11, %r41, 4;
	add.s64 	%rd12, %rd2, %rd11;
	ld.global.nc.f32 	%f2, [%rd12];
	setp.leu.f32 	%p5, %f2, 0f00000000;
	setp.geu.f32 	%p6, %f2, 0f3F800000;
	mov.f32 	%f170, 0f00000000;
	or.pred  	%p7, %p5, %p6;
	mov.u32 	%r41, %r4;
	@%p7 bra 	$L__BB7_5;
	shl.b64 	%rd13, %rd3, 2;
	add.s64 	%rd14, %rd1, %rd13;
	ld.global.nc.f32 	%f18, [%rd14];
	setp.lt.f32 	%p8, %f2, 0f00800000;
	mul.f32 	%f19, %f2, 0f4B000000;
	selp.f32 	%f20, %f19, %f2, %p8;
	selp.f32 	%f21, 0fC1B80000, 0f00000000, %p8;
	mov.b32 	%r16, %f20;
	add.s32 	%r17, %r16, -1059760811;
	and.b32  	%r18, %r17, -8388608;
	sub.s32 	%r19, %r16, %r18;
	mov.b32 	%f22, %r19;
	cvt.rn.f32.s32 	%f23, %r18;
	fma.rn.f32 	%f24, %f23, 0f34000000, %f21;
	add.f32 	%f25, %f22, 0fBF800000;
	fma.rn.f32 	%f26, %f25, 0fBE055027, 0f3E1039F6;
	fma.rn.f32 	%f27, %f26, %f25, 0fBDF8CDCC;
	fma.rn.f32 	%f28, %f27, %f25, 0f3E0F2955;
	fma.rn.f32 	%f29, %f28, %f25, 0fBE2AD8B9;
	fma.rn.f32 	%f30, %f29, %f25, 0f3E4CED0B;
	fma.rn.f32 	%f31, %f30, %f25, 0fBE7FFF22;
	fma.rn.f32 	%f32, %f31, %f25, 0f3EAAAA78;
	fma.rn.f32 	%f33, %f32, %f25, 0fBF000000;
	mul.f32 	%f34, %f25, %f33;
	fma.rn.f32 	%f35, %f34, %f25, %f25;
	fma.rn.f32 	%f36, %f24, 0f3F317218, %f35;
	setp.gt.u32 	%p9, %r16, 2139095039;
	fma.rn.f32 	%f37, %f20, 0f7F800000, 0f7F800000;
	selp.f32 	%f38, %f37, %f36, %p9;
	setp.eq.f32 	%p10, %f20, 0f00000000;
	selp.f32 	%f39, 0fFF800000, %f38, %p10;
	mov.f32 	%f40, 0f3F800000;
	sub.f32 	%f41, %f40, %f18;
	sub.f32 	%f42, %f40, %f2;
	setp.lt.f32 	%p11, %f42, 0f00800000;
	mul.f32 	%f43, %f42, 0f4B000000;
	selp.f32 	%f44, %f43, %f42, %p11;
	selp.f32 	%f45, 0fC1B80000, 0f00000000, %p11;
	mov.b32 	%r20, %f44;
	add.s32 	%r21, %r20, -1059760811;
	and.b32  	%r22, %r21, -8388608;
	sub.s32 	%r23, %r20, %r22;
	mov.b32 	%f46, %r23;
	cvt.rn.f32.s32 	%f47, %r22;
	fma.rn.f32 	%f48, %f47, 0f34000000, %f45;
	add.f32 	%f49, %f46, 0fBF800000;
	fma.rn.f32 	%f50, %f49, 0fBE055027, 0f3E1039F6;
	fma.rn.f32 	%f51, %f50, %f49, 0fBDF8CDCC;
	fma.rn.f32 	%f52, %f51, %f49, 0f3E0F2955;
	fma.rn.f32 	%f53, %f52, %f49, 0fBE2AD8B9;
	fma.rn.f32 	%f54, %f53, %f49, 0f3E4CED0B;
	fma.rn.f32 	%f55, %f54, %f49, 0fBE7FFF22;
	fma.rn.f32 	%f56, %f55, %f49, 0f3EAAAA78;
	fma.rn.f32 	%f57, %f56, %f49, 0fBF000000;
	mul.f32 	%f58, %f49, %f57;
	fma.rn.f32 	%f59, %f58, %f49, %f49;
	fma.rn.f32 	%f60, %f48, 0f3F317218, %f59;
	setp.gt.u32 	%p12, %r20, 2139095039;
	fma.rn.f32 	%f61, %f44, 0f7F800000, 0f7F800000;
	selp.f32 	%f62, %f61, %f60, %p12;
	setp.eq.f32 	%p13, %f44, 0f00000000;
	selp.f32 	%f63, 0fFF800000, %f62, %p13;
	mul.f32 	%f64, %f63, %f41;
	fma.rn.f32 	%f65, %f39, %f18, %f64;
	div.rn.f32 	%f66, %f65, %f1;
	mov.f32 	%f67, 0f00000000;
	sub.f32 	%f167, %f67, %f66;
	mov.f32 	%f170, %f167;
$L__BB7_5:
	setp.ge.s32 	%p14, %r4, %r3;
	@%p14 bra 	$L__BB7_12;
	add.s64 	%rd4, %rd1, 4;
	add.s64 	%rd5, %rd2, 4;
	mov.f32 	%f170, %f167;
$L__BB7_7:
	mul.wide.s32 	%rd15, %r41, 4;
	add.s64 	%rd6, %rd4, %rd15;
	add.s64 	%rd7, %rd5, %rd15;
	ld.global.nc.f32 	%f7, [%rd7+-4];
	setp.leu.f32 	%p15, %f7, 0f00000000;
	setp.geu.f32 	%p16, %f7, 0f3F800000;
	or.pred  	%p17, %p15, %p16;
	@%p17 bra 	$L__BB7_9;
	ld.global.nc.f32 	%f68, [%rd6+-4];
	setp.lt.f32 	%p18, %f7, 0f00800000;
	mul.f32 	%f69, %f7, 0f4B000000;
	selp.f32 	%f70, %f69, %f7, %p18;
	selp.f32 	%f71, 0fC1B80000, 0f00000000, %p18;
	mov.b32 	%r24, %f70;
	add.s32 	%r25, %r24, -1059760811;
	and.b32  	%r26, %r25, -8388608;
	sub.s32 	%r27, %r24, %r26;
	mov.b32 	%f72, %r27;
	cvt.rn.f32.s32 	%f73, %r26;
	fma.rn.f32 	%f74, %f73, 0f34000000, %f71;
	add.f32 	%f75, %f72, 0fBF800000;
	fma.rn.f32 	%f76, %f75, 0fBE055027, 0f3E1039F6;
	fma.rn.f32 	%f77, %f76, %f75, 0fBDF8CDCC;
	fma.rn.f32 	%f78, %f77, %f75, 0f3E0F2955;
	fma.rn.f32 	%f79, %f78, %f75, 0fBE2AD8B9;
	fma.rn.f32 	%f80, %f79, %f75, 0f3E4CED0B;
	fma.rn.f32 	%f81, %f80, %f75, 0fBE7FFF22;
	fma.rn.f32 	%f82, %f81, %f75, 0f3EAAAA78;
	fma.rn.f32 	%f83, %f82, %f75, 0fBF000000;
	mul.f32 	%f84, %f75, %f83;
	fma.rn.f32 	%f85, %f84, %f75, %f75;
	fma.rn.f32 	%f86, %f74, 0f3F317218, %f85;
	setp.gt.u32 	%p19, %r24, 2139095039;
	fma.rn.f32 	%f87, %f70, 0f7F800000, 0f7F800000;
	selp.f32 	%f88, %f87, %f86, %p19;
	setp.eq.f32 	%p20, %f70, 0f00000000;
	selp.f32 	%f89, 0fFF800000, %f88, %p20;
	mov.f32 	%f90, 0f3F800000;
	sub.f32 	%f91, %f90, %f68;
	sub.f32 	%f92, %f90, %f7;
	setp.lt.f32 	%p21, %f92, 0f00800000;
	mul.f32 	%f93, %f92, 0f4B000000;
	selp.f32 	%f94, %f93, %f92, %p21;
	selp.f32 	%f95, 0fC1B80000, 0f00000000, %p21;
	mov.b32 	%r28, %f94;
	add.s32 	%r29, %r28, -1059760811;
	and.b32  	%r30, %r29, -8388608;
	sub.s32 	%r31, %r28, %r30;
	mov.b32 	%f96, %r31;
	cvt.rn.f32.s32 	%f97, %r30;
	fma.rn.f32 	%f98, %f97, 0f34000000, %f95;
	add.f32 	%f99, %f96, 0fBF800000;
	fma.rn.f32 	%f100, %f99, 0fBE055027, 0f3E1039F6;
	fma.rn.f32 	%f101, %f100, %f99, 0fBDF8CDCC;
	fma.rn.f32 	%f102, %f101, %f99, 0f3E0F2955;
	fma.rn.f32 	%f103, %f102, %f99, 0fBE2AD8B9;
	fma.rn.f32 	%f104, %f103, %f99, 0f3E4CED0B;
	fma.rn.f32 	%f105, %f104, %f99, 0fBE7FFF22;
	fma.rn.f32 	%f106, %f105, %f99, 0f3EAAAA78;
	fma.rn.f32 	%f107, %f106, %f99, 0fBF000000;
	mul.f32 	%f108, %f99, %f107;
	fma.rn.f32 	%f109, %f108, %f99, %f99;
	fma.rn.f32 	%f110, %f98, 0f3F317218, %f109;
	setp.gt.u32 	%p22, %r28, 2139095039;
	fma.rn.f32 	%f111, %f94, 0f7F800000, 0f7F800000;
	selp.f32 	%f112, %f111, %f110, %p22;
	setp.eq.f32 	%p23, %f94, 0f00000000;
	selp.f32 	%f113, 0fFF800000, %f112, %p23;
	mul.f32 	%f114, %f113, %f91;
	fma.rn.f32 	%f115, %f89, %f68, %f114;
	div.rn.f32 	%f116, %f115, %f1;
	sub.f32 	%f170, %f170, %f116;
$L__BB7_9:
	ld.global.nc.f32 	%f10, [%rd7];
	setp.leu.f32 	%p24, %f10, 0f00000000;
	setp.geu.f32 	%p25, %f10, 0f3F800000;
	or.pred  	%p26, %p24, %p25;
	@%p26 bra 	$L__BB7_11;
	ld.global.nc.f32 	%f117, [%rd6];
	setp.lt.f32 	%p27, %f10, 0f00800000;
	mul.f32 	%f118, %f10, 0f4B000000;
	selp.f32 	%f119, %f118, %f10, %p27;
	selp.f32 	%f120, 0fC1B80000, 0f00000000, %p27;
	mov.b32 	%r32, %f119;
	add.s32 	%r33, %r32, -1059760811;
	and.b32  	%r34, %r33, -8388608;
	sub.s32 	%r35, %r32, %r34;
	mov.b32 	%f121, %r35;
	cvt.rn.f32.s32 	%f122, %r34;
	fma.rn.f32 	%f123, %f122, 0f34000000, %f120;
	add.f32 	%f124, %f121, 0fBF800000;
	fma.rn.f32 	%f125, %f124, 0fBE055027, 0f3E1039F6;
	fma.rn.f32 	%f126, %f125, %f124, 0fBDF8CDCC;
	fma.rn.f32 	%f127, %f126, %f124, 0f3E0F2955;
	fma.rn.f32 	%f128, %f127, %f124, 0fBE2AD8B9;
	fma.rn.f32 	%f129, %f128, %f124, 0f3E4CED0B;
	fma.rn.f32 	%f130, %f129, %f124, 0fBE7FFF22;
	fma.rn.f32 	%f131, %f130, %f124, 0f3EAAAA78;
	fma.rn.f32 	%f132, %f131, %f124, 0fBF000000;
	mul.f32 	%f133, %f124, %f132;
	fma.rn.f32 	%f134, %f133, %f124, %f124;
	fma.rn.f32 	%f135, %f123, 0f3F317218, %f134;
	setp.gt.u32 	%p28, %r32, 2139095039;
	fma.rn.f32 	%f136, %f119, 0f7F800000, 0f7F800000;
	selp.f32 	%f137, %f136, %f135, %p28;
	setp.eq.f32 	%p29, %f119, 0f00000000;
	selp.f32 	%f138, 0fFF800000, %f137, %p29;
	mov.f32 	%f139, 0f3F800000;
	sub.f32 	%f140, %f139, %f117;
	sub.f32 	%f141, %f139, %f10;
	setp.lt.f32 	%p30, %f141, 0f00800000;
	mul.f32 	%f142, %f141, 0f4B000000;
	selp.f32 	%f143, %f142, %f141, %p30;
	selp.f32 	%f144, 0fC1B80000, 0f00000000, %p30;
	mov.b32 	%r36, %f143;
	add.s32 	%r37, %r36, -1059760811;
	and.b32  	%r38, %r37, -8388608;
	sub.s32 	%r39, %r36, %r38;
	mov.b32 	%f145, %r39;
	cvt.rn.f32.s32 	%f146, %r38;
	fma.rn.f32 	%f147, %f146, 0f34000000, %f144;
	add.f32 	%f148, %f145, 0fBF800000;
	fma.rn.f32 	%f149, %f148, 0fBE055027, 0f3E1039F6;
	fma.rn.f32 	%f150, %f149, %f148, 0fBDF8CDCC;
	fma.rn.f32 	%f151, %f150, %f148, 0f3E0F2955;
	fma.rn.f32 	%f152, %f151, %f148, 0fBE2AD8B9;
	fma.rn.f32 	%f153, %f152, %f148, 0f3E4CED0B;
	fma.rn.f32 	%f154, %f153, %f148, 0fBE7FFF22;
	fma.rn.f32 	%f155, %f154, %f148, 0f3EAAAA78;
	fma.rn.f32 	%f156, %f155, %f148, 0fBF000000;
	mul.f32 	%f157, %f148, %f156;
	fma.rn.f32 	%f158, %f157, %f148, %f148;
	fma.rn.f32 	%f159, %f147, 0f3F317218, %f158;
	setp.gt.u32 	%p31, %r36, 2139095039;
	fma.rn.f32 	%f160, %f143, 0f7F800000, 0f7F800000;
	selp.f32 	%f161, %f160, %f159, %p31;
	setp.eq.f32 	%p32, %f143, 0f00000000;
	selp.f32 	%f162, 0fFF800000, %f161, %p32;
	mul.f32 	%f163, %f162, %f140;
	fma.rn.f32 	%f164, %f138, %f117, %f163;
	div.rn.f32 	%f165, %f164, %f1;
	sub.f32 	%f170, %f170, %f165;
$L__BB7_11:
	add.s32 	%r41, %r41, 2;
	setp.lt.s32 	%p33, %r41, %r3;
	@%p33 bra 	$L__BB7_7;
$L__BB7_12:
	cvta.to.global.u64 	%rd16, %rd8;
	mul.wide.s32 	%rd17, %r1, 4;
	add.s64 	%rd18, %rd16, %rd17;
	st.global.f32 	[%rd18], %f170;
$L__BB7_13:
	ret;

}
	// .globl	ComputeAccuracyFromCategoryIndexes
.visible .entry ComputeAccuracyFromCategoryIndexes(
	.param .u32 ComputeAccuracyFromCategoryIndexes_param_0,
	.param .u32 ComputeAccuracyFromCategoryIndexes_param_1,
	.param .u64 .ptr .align 1 ComputeAccuracyFromCategoryIndexes_param_2,
	.param .u64 .ptr .align 1 ComputeAccuracyFromCategoryIndexes_param_3,
	.param .u64 .ptr .align 1 ComputeAccuracyFromCategoryIndexes_param_4
)
{
	.reg .pred 	%p<41>;
	.reg .b32 	%r<121>;
	.reg .b32 	%f<60>;
	.reg .b64 	%rd<77>;

	ld.param.u32 	%r40, [ComputeAccuracyFromCategoryIndexes_param_0];
	ld.param.u32 	%r39, [ComputeAccuracyFromCategoryIndexes_param_1];
	ld.param.u64 	%rd2, [ComputeAccuracyFromCategoryIndexes_param_2];
	ld.param.u64 	%rd3, [ComputeAccuracyFromCategoryIndexes_param_3];
	ld.param.u64 	%rd4, [ComputeAccuracyFromCategoryIndexes_param_4];
	cvta.to.global.u64 	%rd1, %rd4;
	mov.u32 	%r41, %ctaid.x;
	mov.u32 	%r42, %ntid.x;
	mov.u32 	%r43, %tid.x;
	mad.lo.s32 	%r1, %r41, %r42, %r43;
	setp.ge.s32 	%p1, %r1, %r40;
	@%p1 bra 	$L__BB8_16;
	cvta.to.global.u64 	%rd5, %rd3;
	mul.wide.s32 	%rd6, %r1, 4;
	add.s64 	%rd7, %rd5, %rd6;
	ld.global.nc.u32 	%r2, [%rd7];
	mul.lo.s32 	%r3, %r39, %r1;
	setp.lt.s32 	%p2, %r39, 2;
	mov.u32 	%r120, %r3;
	@%p2 bra 	$L__BB8_15;
	add.s32 	%r112, %r3, 1;
	add.s32 	%r45, %r3, 2;
	add.s32 	%r46, %r3, %r39;
	max.s32 	%r47, %r46, %r45;
	not.b32 	%r48, %r3;
	add.s32 	%r5, %r47, %r48;
	sub.s32 	%r49, %r47, %r3;
	add.s32 	%r50, %r49, -2;
	and.b32  	%r6, %r5, 15;
	setp.lt.u32 	%p3, %r50, 15;
	mov.u32 	%r120, %r3;
	@%p3 bra 	$L__BB8_6;
	add.s32 	%r106, %r3, 8;
	and.b32  	%r51, %r5, -16;
	neg.s32 	%r105, %r51;
	mov.u32 	%r120, %r3;
$L__BB8_4:
	.pragma "nounroll";
	add.s32 	%r52, %r106, -7;
	mul.wide.s32 	%rd8, %r52, 4;
	add.s64 	%rd9, %rd1, %rd8;
	ld.global.nc.f32 	%f1, [%rd9];
	mul.wide.s32 	%rd10, %r120, 4;
	add.s64 	%rd11, %rd1, %rd10;
	ld.global.nc.f32 	%f2, [%rd11];
	setp.gt.f32 	%p4, %f1, %f2;
	selp.b32 	%r53, %r52, %r120, %p4;
	add.s32 	%r54, %r106, -6;
	ld.global.nc.f32 	%f3, [%rd9+4];
	mul.wide.s32 	%rd12, %r53, 4;
	add.s64 	%rd13, %rd1, %rd12;
	ld.global.nc.f32 	%f4, [%rd13];
	setp.gt.f32 	%p5, %f3, %f4;
	selp.b32 	%r55, %r54, %r53, %p5;
	add.s32 	%r56, %r106, -5;
	ld.global.nc.f32 	%f5, [%rd9+8];
	mul.wide.s32 	%rd14, %r55, 4;
	add.s64 	%rd15, %rd1, %rd14;
	ld.global.nc.f32 	%f6, [%rd15];
	setp.gt.f32 	%p6, %f5, %f6;
	selp.b32 	%r57, %r56, %r55, %p6;
	add.s32 	%r58, %r106, -4;
	ld.global.nc.f32 	%f7, [%rd9+12];
	mul.wide.s32 	%rd16, %r57, 4;
	add.s64 	%rd17, %rd1, %rd16;
	ld.global.nc.f32 	%f8, [%rd17];
	setp.gt.f32 	%p7, %f7, %f8;
	selp.b32 	%r59, %r58, %r57, %p7;
	add.s32 	%r60, %r106, -3;
	ld.global.nc.f32 	%f9, [%rd9+16];
	mul.wide.s32 	%rd18, %r59, 4;
	add.s64 	%rd19, %rd1, %rd18;
	ld.global.nc.f32 	%f10, [%rd19];
	setp.gt.f32 	%p8, %f9, %f10;
	selp.b32 	%r61, %r60, %r59, %p8;
	add.s32 	%r62, %r106, -2;
	ld.global.nc.f32 	%f11, [%rd9+20];
	mul.wide.s32 	%rd20, %r61, 4;
	add.s64 	%rd21, %rd1, %rd20;
	ld.global.nc.f32 	%f12, [%rd21];
	setp.gt.f32 	%p9, %f11, %f12;
	selp.b32 	%r63, %r62, %r61, %p9;
	add.s32 	%r64, %r106, -1;
	ld.global.nc.f32 	%f13, [%rd9+24];
	mul.wide.s32 	%rd22, %r63, 4;
	add.s64 	%rd23, %rd1, %rd22;
	ld.global.nc.f32 	%f14, [%rd23];
	setp.gt.f32 	%p10, %f13, %f14;
	selp.b32 	%r65, %r64, %r63, %p10;
	add.s32 	%r66, %r106, 8;
	ld.global.nc.f32 	%f15, [%rd9+28];
	mul.wide.s32 	%rd24, %r65, 4;
	add.s64 	%rd25, %rd1, %rd24;
	ld.global.nc.f32 	%f16, [%rd25];
	setp.gt.f32 	%p11, %f15, %f16;
	selp.b32 	%r67, %r106, %r65, %p11;
	add.s32 	%r68, %r106, 1;
	ld.global.nc.f32 	%f17, [%rd9+32];
	mul.wide.s32 	%rd26, %r67, 4;
	add.s64 	%rd27, %rd1, %rd26;
	ld.global.nc.f32 	%f18, [%rd27];
	setp.gt.f32 	%p12, %f17, %f18;
	selp.b32 	%r69, %r68, %r67, %p12;
	add.s32 	%r70, %r106, 2;
	ld.global.nc.f32 	%f19, [%rd9+36];
	mul.wide.s32 	%rd28, %r69, 4;
	add.s64 	%rd29, %rd1, %rd28;
	ld.global.nc.f32 	%f20, [%rd29];
	setp.gt.f32 	%p13, %f19, %f20;
	selp.b32 	%r71, %r70, %r69, %p13;
	add.s32 	%r72, %r106, 3;
	ld.global.nc.f32 	%f21, [%rd9+40];
	mul.wide.s32 	%rd30, %r71, 4;
	add.s64 	%rd31, %rd1, %rd30;
	ld.global.nc.f32 	%f22, [%rd31];
	setp.gt.f32 	%p14, %f21, %f22;
	selp.b32 	%r73, %r72, %r71, %p14;
	add.s32 	%r74, %r106, 4;
	ld.global.nc.f32 	%f23, [%rd9+44];
	mul.wide.s32 	%rd32, %r73, 4;
	add.s64 	%rd33, %rd1, %rd32;
	ld.global.nc.f32 	%f24, [%rd33];
	setp.gt.f32 	%p15, %f23, %f24;
	selp.b32 	%r75, %r74, %r73, %p15;
	add.s32 	%r76, %r106, 5;
	ld.global.nc.f32 	%f25, [%rd9+48];
	mul.wide.s32 	%rd34, %r75, 4;
	add.s64 	%rd35, %rd1, %rd34;
	ld.global.nc.f32 	%f26, [%rd35];
	setp.gt.f32 	%p16, %f25, %f26;
	selp.b32 	%r77, %r76, %r75, %p16;
	add.s32 	%r78, %r106, 6;
	ld.global.nc.f32 	%f27, [%rd9+52];
	mul.wide.s32 	%rd36, %r77, 4;
	add.s64 	%rd37, %rd1, %rd36;
	ld.global.nc.f32 	%f28, [%rd37];
	setp.gt.f32 	%p17, %f27, %f28;
	selp.b32 	%r79, %r78, %r77, %p17;
	add.s32 	%r80, %r106, 7;
	ld.global.nc.f32 	%f29, [%rd9+56];
	mul.wide.s32 	%rd38, %r79, 4;
	add.s64 	%rd39, %rd1, %rd38;
	ld.global.nc.f32 	%f30, [%rd39];
	setp.gt.f32 	%p18, %f29, %f30;
	selp.b32 	%r81, %r80, %r79, %p18;
	ld.global.nc.f32 	%f31, [%rd9+60];
	mul.wide.s32 	%rd40, %r81, 4;
	add.s64 	%rd41, %rd1, %rd40;
	ld.global.nc.f32 	%f32, [%rd41];
	setp.gt.f32 	%p19, %f31, %f32;
	selp.b32 	%r120, %r66, %r81, %p19;
	add.s32 	%r106, %r106, 16;
	add.s32 	%r105, %r105, 16;
	setp.ne.s32 	%p20, %r105, 0;
	@%p20 bra 	$L__BB8_4;
	add.s32 	%r112, %r106, -7;
$L__BB8_6:
	setp.eq.s32 	%p21, %r6, 0;
	@%p21 bra 	$L__BB8_15;
	and.b32  	%r19, %r5, 7;
	setp.lt.u32 	%p22, %r6, 8;
	@%p22 bra 	$L__BB8_9;
	mul.wide.s32 	%rd42, %r112, 4;
	add.s64 	%rd43, %rd1, %rd42;
	ld.global.nc.f32 	%f33, [%rd43];
	mul.wide.s32 	%rd44, %r120, 4;
	add.s64 	%rd45, %rd1, %rd44;
	ld.global.nc.f32 	%f34, [%rd45];
	setp.gt.f32 	%p23, %f33, %f34;
	selp.b32 	%r83, %r112, %r120, %p23;
	add.s32 	%r84, %r112, 1;
	ld.global.nc.f32 	%f35, [%rd43+4];
	mul.wide.s32 	%rd46, %r83, 4;
	add.s64 	%rd47, %rd1, %rd46;
	ld.global.nc.f32 	%f36, [%rd47];
	setp.gt.f32 	%p24, %f35, %f36;
	selp.b32 	%r85, %r84, %r83, %p24;
	add.s32 	%r86, %r112, 2;
	ld.global.nc.f32 	%f37, [%rd43+8];
	mul.wide.s32 	%rd48, %r85, 4;
	add.s64 	%rd49, %rd1, %rd48;
	ld.global.nc.f32 	%f38, [%rd49];
	setp.gt.f32 	%p25, %f37, %f38;
	selp.b32 	%r87, %r86, %r85, %p25;
	add.s32 	%r88, %r112, 3;
	ld.global.nc.f32 	%f39, [%rd43+12];
	mul.wide.s32 	%rd50, %r87, 4;
	add.s64 	%rd51, %rd1, %rd50;
	ld.global.nc.f32 	%f40, [%rd51];
	setp.gt.f32 	%p26, %f39, %f40;
	selp.b32 	%r89, %r88, %r87, %p26;
	add.s32 	%r90, %r112, 4;
	ld.global.nc.f32 	%f41, [%rd43+16];
	mul.wide.s32 	%rd52, %r89, 4;
	add.s64 	%rd53, %rd1, %rd52;
	ld.global.nc.f32 	%f42, [%rd53];
	setp.gt.f32 	%p27, %f41, %f42;
	selp.b32 	%r91, %r90, %r89, %p27;
	add.s32 	%r92, %r112, 5;
	ld.global.nc.f32 	%f43, [%rd43+20];
	mul.wide.s32 	%rd54, %r91, 4;
	add.s64 	%rd55, %rd1, %rd54;
	ld.global.nc.f32 	%f44, [%rd55];
	setp.gt.f32 	%p28, %f43, %f44;
	selp.b32 	%r93, %r92, %r91, %p28;
	add.s32 	%r94, %r112, 6;
	ld.global.nc.f32 	%f45, [%rd43+24];
	mul.wide.s32 	%rd56, %r93, 4;
	add.s64 	%rd57, %rd1, %rd56;
	ld.global.nc.f32 	%f46, [%rd57];
	setp.gt.f32 	%p29, %f45, %f46;
	selp.b32 	%r95, %r94, %r93, %p29;
	add.s32 	%r96, %r112, 7;
	ld.global.nc.f32 	%f47, [%rd43+28];
	mul.wide.s32 	%rd58, %r95, 4;
	add.s64 	%rd59, %rd1, %rd58;
	ld.global.nc.f32 	%f48, [%rd59];
	setp.gt.f32 	%p30, %f47, %f48;
	selp.b32 	%r120, %r96, %r95, %p30;
	add.s32 	%r112, %r112, 8;
$L__BB8_9:
	setp.eq.s32 	%p31, %r19, 0;
	@%p31 bra 	$L__BB8_15;
	and.b32  	%r25, %r5, 3;
	setp.lt.u32 	%p32, %r19, 4;
	@%p32 bra 	$L__BB8_12;
	mul.wide.s32 	%rd60, %r112, 4;
	add.s64 	%rd61, %rd1, %rd60;
	ld.global.nc.f32 	%f49, [%rd61];
	mul.wide.s32 	%rd62, %r120, 4;
	add.s64 	%rd63, %rd1, %rd62;
	ld.global.nc.f32 	%f50, [%rd63];
	setp.gt.f32 	%p33, %f49, %f50;
	selp.b32 	%r98, %r112, %r120, %p33;
	add.s32 	%r99, %r112, 1;
	ld.global.nc.f32 	%f51, [%rd61+4];
	mul.wide.s32 	%rd64, %r98, 4;
	add.s64 	%rd65, %rd1, %rd64;
	ld.global.nc.f32 	%f52, [%rd65];
	setp.gt.f32 	%p34, %f51, %f52;
	selp.b32 	%r100, %r99, %r98, %p34;
	add.s32 	%r101, %r112, 2;
	ld.global.nc.f32 	%f53, [%rd61+8];
	mul.wide.s32 	%rd66, %r100, 4;
	add.s64 	%rd67, %rd1, %rd66;
	ld.global.nc.f32 	%f54, [%rd67];
	setp.gt.f32 	%p35, %f53, %f54;
	selp.b32 	%r102, %r101, %r100, %p35;
	add.s32 	%r103, %r112, 3;
	ld.global.nc.f32 	%f55, [%rd61+12];
	mul.wide.s32 	%rd68, %r102, 4;
	add.s64 	%rd69, %rd1, %rd68;
	ld.global.nc.f32 	%f56, [%rd69];
	setp.gt.f32 	%p36, %f55, %f56;
	selp.b32 	%r120, %r103, %r102, %p36;
	add.s32 	%r112, %r112, 4;
$L__BB8_12:
	setp.eq.s32 	%p37, %r25, 0;
	@%p37 bra 	$L__BB8_15;
	neg.s32 	%r117, %r25;
$L__BB8_14:
	.pragma "nounroll";
	mul.wide.s32 	%rd70, %r112, 4;
	add.s64 	%rd71, %rd1, %rd70;
	ld.global.nc.f32 	%f57, [%rd71];
	mul.wide.s32 	%rd72, %r120, 4;
	add.s64 	%rd73, %rd1, %rd72;
	ld.global.nc.f32 	%f58, [%rd73];
	setp.gt.f32 	%p38, %f57, %f58;
	selp.b32 	%r120, %r112, %r120, %p38;
	add.s32 	%r112, %r112, 1;
	add.s32 	%r117, %r117, 1;
	setp.ne.s32 	%p39, %r117, 0;
	@%p39 bra 	$L__BB8_14;
$L__BB8_15:
	sub.s32 	%r104, %r120, %r3;
	setp.eq.s32 	%p40, %r104, %r2;
	selp.f32 	%f59, 0f3F800000, 0f00000000, %p40;
	cvta.to.global.u64 	%rd74, %rd2;
	add.s64 	%rd76, %rd74, %rd6;
	st.global.f32 	[%rd76], %f59;
$L__BB8_16:
	ret;

}
	// .globl	ComputeCategoricalCrossentropyLossFromCategoryIndexes
.visible .entry ComputeCategoricalCrossentropyLossFromCategoryIndexes(
	.param .u32 ComputeCategoricalCrossentropyLossFromCategoryIndexes_param_0,
	.param .u32 ComputeCategoricalCrossentropyLossFromCategoryIndexes_param_1,
	.param .u64 .ptr .align 1 ComputeCategoricalCrossentropyLossFromCategoryIndexes_param_2,
	.param .u64 .ptr .align 1 ComputeCategoricalCrossentropyLossFromCategoryIndexes_param_3,
	.param .u64 .ptr .align 1 ComputeCategoricalCrossentropyLossFromCategoryIndexes_param_4
)
{
	.reg .pred 	%p<6>;
	.reg .b32 	%r<14>;
	.reg .b32 	%f<24>;
	.reg .b64 	%rd<15>;

	ld.param.u32 	%r3, [ComputeCategoricalCrossentropyLossFromCategoryIndexes_param_0];
	ld.param.u32 	%r2, [ComputeCategoricalCrossentropyLossFromCategoryIndexes_param_1];
	ld.param.u64 	%rd4, [ComputeCategoricalCrossentropyLossFromCategoryIndexes_param_2];
	ld.param.u64 	%rd2, [ComputeCategoricalCrossentropyLossFromCategoryIndexes_param_3];
	ld.param.u64 	%rd3, [ComputeCategoricalCrossentropyLossFromCategoryIndexes_param_4];
	cvta.to.global.u64 	%rd1, %rd4;
	mov.u32 	%r4, %ctaid.x;
	mov.u32 	%r5, %ntid.x;
	mov.u32 	%r6, %tid.x;
	mad.lo.s32 	%r1, %r4, %r5, %r6;
	setp.ge.s32 	%p1, %r1, %r3;
	@%p1 bra 	$L__BB9_4;
	cvta.to.global.u64 	%rd5, %rd2;
	cvta.to.global.u64 	%rd6, %rd3;
	mul.wide.s32 	%rd7, %r1, 4;
	add.s64 	%rd8, %rd5, %rd7;
	ld.global.nc.u32 	%r7, [%rd8];
	mad.lo.s32 	%r8, %r2, %r1, %r7;
	mul.wide.s32 	%rd9, %r8, 4;
	add.s64 	%rd10, %rd6, %rd9;
	ld.global.nc.f32 	%f1, [%rd10];
	setp.leu.f32 	%p2, %f1, 0f00000000;
	@%p2 bra 	$L__BB9_3;
	setp.lt.f32 	%p3, %f1, 0f00800000;
	mul.f32 	%f2, %f1, 0f4B000000;
	selp.f32 	%f3, %f2, %f1, %p3;
	selp.f32 	%f4, 0fC1B80000, 0f00000000, %p3;
	mov.b32 	%r10, %f3;
	add.s32 	%r11, %r10, -1059760811;
	and.b32  	%r12, %r11, -8388608;
	sub.s32 	%r13, %r10, %r12;
	mov.b32 	%f5, %r13;
	cvt.rn.f32.s32 	%f6, %r12;
	fma.rn.f32 	%f7, %f6, 0f34000000, %f4;
	add.f32 	%f8, %f5, 0fBF800000;
	fma.rn.f32 	%f9, %f8, 0fBE055027, 0f3E1039F6;
	fma.rn.f32 	%f10, %f9, %f8, 0fBDF8CDCC;
	fma.rn.f32 	%f11, %f10, %f8, 0f3E0F2955;
	fma.rn.f32 	%f12, %f11, %f8, 0fBE2AD8B9;
	fma.rn.f32 	%f13, %f12, %f8, 0f3E4CED0B;
	fma.rn.f32 	%f14, %f13, %f8, 0fBE7FFF22;
	fma.rn.f32 	%f15, %f14, %f8, 0f3EAAAA78;
	fma.rn.f32 	%f16, %f15, %f8, 0fBF000000;
	mul.f32 	%f17, %f8, %f16;
	fma.rn.f32 	%f18, %f17, %f8, %f8;
	fma.rn.f32 	%f19, %f7, 0f3F317218, %f18;
	setp.gt.u32 	%p4, %r10, 2139095039;
	fma.rn.f32 	%f20, %f3, 0f7F800000, 0f7F800000;
	selp.f32 	%f21, %f20, %f19, %p4;
	setp.eq.f32 	%p5, %f3, 0f00000000;
	neg.f32 	%f22, %f21;
	selp.f32 	%f23, 0f7F800000, %f22, %p5;
	add.s64 	%rd14, %rd1, %rd7;
	st.global.f32 	[%rd14], %f23;
	bra.uni 	$L__BB9_4;
$L__BB9_3:
	add.s64 	%rd12, %rd1, %rd7;
	mov.b32 	%r9, 0;
	st.global.u32 	[%rd12], %r9;
$L__BB9_4:
	ret;

}
	// .globl	ComputeBinaryCrossentropyLossFromCategoryIndexes
.visible .entry ComputeBinaryCrossentropyLossFromCategoryIndexes(
	.param .u32 ComputeBinaryCrossentropyLossFromCategoryIndexes_param_0,
	.param .u32 ComputeBinaryCrossentropyLossFromCategoryIndexes_param_1,
	.param .u64 .ptr .align 1 ComputeBinaryCrossentropyLossFromCategoryIndexes_param_2,
	.param .u64 .ptr .align 1 ComputeBinaryCrossentropyLossFromCategoryIndexes_param_3,
	.param .u64 .ptr .align 1 ComputeBinaryCrossentropyLossFromCategoryIndexes_param_4
)
{
	.reg .pred 	%p<44>;
	.reg .b32 	%r<63>;
	.reg .b32 	%f<214>;
	.reg .b64 	%rd<18>;

	ld.param.u32 	%r17, [ComputeBinaryCrossentropyLossFromCategoryIndexes_param_0];
	ld.param.u32 	%r16, [ComputeBinaryCrossentropyLossFromCategoryIndexes_param_1];
	ld.param.u64 	%rd5, [ComputeBinaryCrossentropyLossFromCategoryIndexes_param_2];
	ld.param.u64 	%rd6, [ComputeBinaryCrossentropyLossFromCategoryIndexes_param_3];
	ld.param.u64 	%rd7, [ComputeBinaryCrossentropyLossFromCategoryIndexes_param_4];
	cvta.to.global.u64 	%rd1, %rd7;
	mov.u32 	%r18, %ctaid.x;
	mov.u32 	%r19, %ntid.x;
	mov.u32 	%r20, %tid.x;
	mad.lo.s32 	%r1, %r18, %r19, %r20;
	setp.ge.s32 	%p1, %r1, %r17;
	@%p1 bra 	$L__BB10_24;
	cvta.to.global.u64 	%rd8, %rd6;
	mul.wide.s32 	%rd9, %r1, 4;
	add.s64 	%rd10, %rd8, %rd9;
	ld.global.nc.u32 	%r2, [%rd10];
	mul.lo.s32 	%r3, %r16, %r1;
	setp.lt.s32 	%p2, %r16, 1;
	mov.f32 	%f203, 0f00000000;
	@%p2 bra 	$L__BB10_23;
	and.b32  	%r4, %r16, 3;
	setp.lt.u32 	%p3, %r16, 4;
	mov.f32 	%f203, 0f00000000;
	mov.b32 	%r62, 0;
	@%p3 bra 	$L__BB10_13;
	and.b32  	%r62, %r16, 2147483644;
	neg.s32 	%r59, %r2;
	add.s64 	%rd2, %rd1, 8;
	mov.f32 	%f203, 0f00000000;
	mov.b32 	%r60, 0;
	mov.u32 	%r58, %r3;
$L__BB10_4:
	.pragma "nounroll";
	mul.wide.s32 	%rd11, %r58, 4;
	add.s64 	%rd3, %rd2, %rd11;
	ld.global.nc.f32 	%f31, [%rd3+-8];
	setp.eq.s32 	%p4, %r59, 0;
	mov.f32 	%f32, 0f3F800000;
	sub.f32 	%f33, %f32, %f31;
	selp.f32 	%f2, %f31, %f33, %p4;
	setp.leu.f32 	%p5, %f2, 0f00000000;
	@%p5 bra 	$L__BB10_6;
	setp.lt.f32 	%p6, %f2, 0f00800000;
	mul.f32 	%f34, %f2, 0f4B000000;
	selp.f32 	%f35, %f34, %f2, %p6;
	selp.f32 	%f36, 0fC1B80000, 0f00000000, %p6;
	mov.b32 	%r23, %f35;
	add.s32 	%r24, %r23, -1059760811;
	and.b32  	%r25, %r24, -8388608;
	sub.s32 	%r26, %r23, %r25;
	mov.b32 	%f37, %r26;
	cvt.rn.f32.s32 	%f38, %r25;
	fma.rn.f32 	%f39, %f38, 0f34000000, %f36;
	add.f32 	%f40, %f37, 0fBF800000;
	fma.rn.f32 	%f41, %f40, 0fBE055027, 0f3E1039F6;
	fma.rn.f32 	%f42, %f41, %f40, 0fBDF8CDCC;
	fma.rn.f32 	%f43, %f42, %f40, 0f3E0F2955;
	fma.rn.f32 	%f44, %f43, %f40, 0fBE2AD8B9;
	fma.rn.f32 	%f45, %f44, %f40, 0f3E4CED0B;
	fma.rn.f32 	%f46, %f45, %f40, 0fBE7FFF22;
	fma.rn.f32 	%f47, %f46, %f40, 0f3EAAAA78;
	fma.rn.f32 	%f48, %f47, %f40, 0fBF000000;
	mul.f32 	%f49, %f40, %f48;
	fma.rn.f32 	%f50, %f49, %f40, %f40;
	fma.rn.f32 	%f51, %f39, 0f3F317218, %f50;
	setp.gt.u32 	%p7, %r23, 2139095039;
	fma.rn.f32 	%f52, %f35, 0f7F800000, 0f7F800000;
	selp.f32 	%f53, %f52, %f51, %p7;
	setp.eq.f32 	%p8, %f35, 0f00000000;
	selp.f32 	%f54, 0fFF800000, %f53, %p8;
	sub.f32 	%f203, %f203, %f54;
$L__BB10_6:
	add.s32 	%r27, %r60, 1;
	ld.global.nc.f32 	%f55, [%rd3+-4];
	setp.eq.s32 	%p9, %r27, %r2;
	mov.f32 	%f56, 0f3F800000;
	sub.f32 	%f57, %f56, %f55;
	selp.f32 	%f5, %f55, %f57, %p9;
	setp.leu.f32 	%p10, %f5, 0f00000000;
	@%p10 bra 	$L__BB10_8;
	setp.lt.f32 	%p11, %f5, 0f00800000;
	mul.f32 	%f58, %f5, 0f4B000000;
	selp.f32 	%f59, %f58, %f5, %p11;
	selp.f32 	%f60, 0fC1B80000, 0f00000000, %p11;
	mov.b32 	%r28, %f59;
	add.s32 	%r29, %r28, -1059760811;
	and.b32  	%r30, %r29, -8388608;
	sub.s32 	%r31, %r28, %r30;
	mov.b32 	%f61, %r31;
	cvt.rn.f32.s32 	%f62, %r30;
	fma.rn.f32 	%f63, %f62, 0f34000000, %f60;
	add.f32 	%f64, %f61, 0fBF800000;
	fma.rn.f32 	%f65, %f64, 0fBE055027, 0f3E1039F6;
	fma.rn.f32 	%f66, %f65, %f64, 0fBDF8CDCC;
	fma.rn.f32 	%f67, %f66, %f64, 0f3E0F2955;
	fma.rn.f32 	%f68, %f67, %f64, 0fBE2AD8B9;
	fma.rn.f32 	%f69, %f68, %f64, 0f3E4CED0B;
	fma.rn.f32 	%f70, %f69, %f64, 0fBE7FFF22;
	fma.rn.f32 	%f71, %f70, %f64, 0f3EAAAA78;
	fma.rn.f32 	%f72, %f71, %f64, 0fBF000000;
	mul.f32 	%f73, %f64, %f72;
	fma.rn.f32 	%f74, %f73, %f64, %f64;
	fma.rn.f32 	%f75, %f63, 0f3F317218, %f74;
	setp.gt.u32 	%p12, %r28, 2139095039;
	fma.rn.f32 	%f76, %f59, 0f7F800000, 0f7F800000;
	selp.f32 	%f77, %f76, %f75, %p12;
	setp.eq.f32 	%p13, %f59, 0f00000000;
	selp.f32 	%f78, 0fFF800000, %f77, %p13;
	sub.f32 	%f203, %f203, %f78;
$L__BB10_8:
	add.s32 	%r32, %r60, 2;
	ld.global.nc.f32 	%f79, [%rd3];
	setp.eq.s32 	%p14, %r32, %r2;
	mov.f32 	%f80, 0f3F800000;
	sub.f32 	%f81, %f80, %f79;
	selp.f32 	%f8, %f79, %f81, %p14;
	setp.leu.f32 	%p15, %f8, 0f00000000;
	@%p15 bra 	$L__BB10_10;
	setp.lt.f32 	%p16, %f8, 0f00800000;
	mul.f32 	%f82, %f8, 0f4B000000;
	selp.f32 	%f83, %f82, %f8, %p16;
	selp.f32 	%f84, 0fC1B80000, 0f00000000, %p16;
	mov.b32 	%r33, %f83;
	add.s32 	%r34, %r33, -1059760811;
	and.b32  	%r35, %r34, -8388608;
	sub.s32 	%r36, %r33, %r35;
	mov.b32 	%f85, %r36;
	cvt.rn.f32.s32 	%f86, %r35;
	fma.rn.f32 	%f87, %f86, 0f34000000, %f84;
	add.f32 	%f88, %f85, 0fBF800000;
	fma.rn.f32 	%f89, %f88, 0fBE055027, 0f3E1039F6;
	fma.rn.f32 	%f90, %f89, %f88, 0fBDF8CDCC;
	fma.rn.f32 	%f91, %f90, %f88, 0f3E0F2955;
	fma.rn.f32 	%f92, %f91, %f88, 0fBE2AD8B9;
	fma.rn.f32 	%f93, %f92, %f88, 0f3E4CED0B;
	fma.rn.f32 	%f94, %f93, %f88, 0fBE7FFF22;
	fma.rn.f32 	%f95, %f94, %f88, 0f3EAAAA78;
	fma.rn.f32 	%f96, %f95, %f88, 0fBF000000;
	mul.f32 	%f97, %f88, %f96;
	fma.rn.f32 	%f98, %f97, %f88, %f88;
	fma.rn.f32 	%f99, %f87, 0f3F317218, %f98;
	setp.gt.u32 	%p17, %r33, 2139095039;
	fma.rn.f32 	%f100, %f83, 0f7F800000, 0f7F800000;
	selp.f32 	%f101, %f100, %f99, %p17;
	setp.eq.f32 	%p18, %f83, 0f00000000;
	selp.f32 	%f102, 0fFF800000, %f101, %p18;
	sub.f32 	%f203, %f203, %f102;
$L__BB10_10:
	add.s32 	%r37, %r60, 3;
	ld.global.nc.f32 	%f103, [%rd3+4];
	setp.eq.s32 	%p19, %r37, %r2;
	mov.f32 	%f104, 0f3F800000;
	sub.f32 	%f105, %f104, %f103;
	selp.f32 	%f11, %f103, %f105, %p19;
	setp.leu.f32 	%p20, %f11, 0f00000000;
	@%p20 bra 	$L__BB10_12;
	setp.lt.f32 	%p21, %f11, 0f00800000;
	mul.f32 	%f106, %f11, 0f4B000000;
	selp.f32 	%f107, %f106, %f11, %p21;
	selp.f32 	%f108, 0fC1B80000, 0f00000000, %p21;
	mov.b32 	%r38, %f107;
	add.s32 	%r39, %r38, -1059760811;
	and.b32  	%r40, %r39, -8388608;
	sub.s32 	%r41, %r38, %r40;
	mov.b32 	%f109, %r41;
	cvt.rn.f32.s32 	%f110, %r40;
	fma.rn.f32 	%f111, %f110, 0f34000000, %f108;
	add.f32 	%f112, %f109, 0fBF800000;
	fma.rn.f32 	%f113, %f112, 0fBE055027, 0f3E1039F6;
	fma.rn.f32 	%f114, %f113, %f112, 0fBDF8CDCC;
	fma.rn.f32 	%f115, %f114, %f112, 0f3E0F2955;
	fma.rn.f32 	%f116, %f115, %f112, 0fBE2AD8B9;
	fma.rn.f32 	%f117, %f116, %f112, 0f3E4CED0B;
	fma.rn.f32 	%f118, %f117, %f112, 0fBE7FFF22;
	fma.rn.f32 	%f119, %f118, %f112, 0f3EAAAA78;
	fma.rn.f32 	%f120, %f119, %f112, 0fBF000000;
	mul.f32 	%f121, %f112, %f120;
	fma.rn.f32 	%f122, %f121, %f112, %f112;
	fma.rn.f32 	%f123, %f111, 0f3F317218, %f122;
	setp.gt.u32 	%p22, %r38, 2139095039;
	fma.rn.f32 	%f124, %f107, 0f7F800000, 0f7F800000;
	selp.f32 	%f125, %f124, %f123, %p22;
	setp.eq.f32 	%p23, %f107, 0f00000000;
	selp.f32 	%f126, 0fFF800000, %f125, %p23;
	sub.f32 	%f203, %f203, %f126;
$L__BB10_12:
	add.s32 	%r60, %r60, 4;
	add.s32 	%r59, %r59, 4;
	add.s32 	%r58, %r58, 4;
	setp.ne.s32 	%p24, %r60, %r62;
	@%p24 bra 	$L__BB10_4;
$L__BB10_13:
	setp.eq.s32 	%p25, %r4, 0;
	@%p25 bra 	$L__BB10_23;
	setp.eq.s32 	%p26, %r4, 1;
	@%p26 bra 	$L__BB10_20;
	add.s32 	%r42, %r62, %r3;
	mul.wide.s32 	%rd12, %r42, 4;
	add.s64 	%rd4, %rd1, %rd12;
	ld.global.nc.f32 	%f128, [%rd4];
	setp.eq.s32 	%p27, %r62, %r2;
	mov.f32 	%f129, 0f3F800000;
	sub.f32 	%f130, %f129, %f128;
	selp.f32 	%f16, %f128, %f130, %p27;
	setp.leu.f32 	%p28, %f16, 0f00000000;
	@%p28 bra 	$L__BB10_17;
	setp.lt.f32 	%p29, %f16, 0f00800000;
	mul.f32 	%f131, %f16, 0f4B000000;
	selp.f32 	%f132, %f131, %f16, %p29;
	selp.f32 	%f133, 0fC1B80000, 0f00000000, %p29;
	mov.b32 	%r43, %f132;
	add.s32 	%r44, %r43, -1059760811;
	and.b32  	%r45, %r44, -8388608;
	sub.s32 	%r46, %r43, %r45;
	mov.b32 	%f134, %r46;
	cvt.rn.f32.s32 	%f135, %r45;
	fma.rn.f32 	%f136, %f135, 0f34000000, %f133;
	add.f32 	%f137, %f134, 0fBF800000;
	fma.rn.f32 	%f138, %f137, 0fBE055027, 0f3E1039F6;
	fma.rn.f32 	%f139, %f138, %f137, 0fBDF8CDCC;
	fma.rn.f32 	%f140, %f139, %f137, 0f3E0F2955;
	fma.rn.f32 	%f141, %f140, %f137, 0fBE2AD8B9;
	fma.rn.f32 	%f142, %f141, %f137, 0f3E4CED0B;
	fma.rn.f32 	%f143, %f142, %f137, 0fBE7FFF22;
	fma.rn.f32 	%f144, %f143, %f137, 0f3EAAAA78;
	fma.rn.f32 	%f145, %f144, %f137, 0fBF000000;
	mul.f32 	%f146, %f137, %f145;
	fma.rn.f32 	%f147, %f146, %f137, %f137;
	fma.rn.f32 	%f148, %f136, 0f3F317218, %f147;
	setp.gt.u32 	%p30, %r43, 2139095039;
	fma.rn.f32 	%f149, %f132, 0f7F800000, 0f7F800000;
	selp.f32 	%f150, %f149, %f148, %p30;
	setp.eq.f32 	%p31, %f132, 0f00000000;
	selp.f32 	%f151, 0fFF800000, %f150, %p31;
	sub.f32 	%f203, %f203, %f151;
$L__BB10_17:
	add.s32 	%r47, %r62, 1;
	ld.global.nc.f32 	%f152, [%rd4+4];
	setp.eq.s32 	%p32, %r47, %r2;
	mov.f32 	%f153, 0f3F800000;
	sub.f32 	%f154, %f153, %f152;
	selp.f32 	%f19, %f152, %f154, %p32;
	setp.leu.f32 	%p33, %f19, 0f00000000;
	@%p33 bra 	$L__BB10_19;
	setp.lt.f32 	%p34, %f19, 0f00800000;
	mul.f32 	%f155, %f19, 0f4B000000;
	selp.f32 	%f156, %f155, %f19, %p34;
	selp.f32 	%f157, 0fC1B80000, 0f00000000, %p34;
	mov.b32 	%r48, %f156;
	add.s32 	%r49, %r48, -1059760811;
	and.b32  	%r50, %r49, -8388608;
	sub.s32 	%r51, %r48, %r50;
	mov.b32 	%f158, %r51;
	cvt.rn.f32.s32 	%f159, %r50;
	fma.rn.f32 	%f160, %f159, 0f34000000, %f157;
	add.f32 	%f161, %f158, 0fBF800000;
	fma.rn.f32 	%f162, %f161, 0fBE055027, 0f3E1039F6;
	fma.rn.f32 	%f163, %f162, %f161, 0fBDF8CDCC;
	fma.rn.f32 	%f164, %f163, %f161, 0f3E0F2955;
	fma.rn.f32 	%f165, %f164, %f161, 0fBE2AD8B9;
	fma.rn.f32 	%f166, %f165, %f161, 0f3E4CED0B;
	fma.rn.f32 	%f167, %f166, %f161, 0fBE7FFF22;
	fma.rn.f32 	%f168, %f167, %f161, 0f3EAAAA78;
	fma.rn.f32 	%f169, %f168, %f161, 0fBF000000;
	mul.f32 	%f170, %f161, %f169;
	fma.rn.f32 	%f171, %f170, %f161, %f161;
	fma.rn.f32 	%f172, %f160, 0f3F317218, %f171;
	setp.gt.u32 	%p35, %r48, 2139095039;
	fma.rn.f32 	%f173, %f156, 0f7F800000, 0f7F800000;
	selp.f32 	%f174, %f173, %f172, %p35;
	setp.eq.f32 	%p36, %f156, 0f00000000;
	selp.f32 	%f175, 0fFF800000, %f174, %p36;
	sub.f32 	%f203, %f203, %f175;
$L__BB10_19:
	add.s32 	%r62, %r62, 2;
$L__BB10_20:
	and.b32  	%r52, %r16, 1;
	setp.eq.b32 	%p37, %r52, 1;
	not.pred 	%p38, %p37;
	@%p38 bra 	$L__BB10_23;
	add.s32 	%r53, %r62, %r3;
	mul.wide.s32 	%rd13, %r53, 4;
	add.s64 	%rd14, %rd1, %rd13;
	ld.global.nc.f32 	%f176, [%rd14];
	setp.eq.s32 	%p39, %r62, %r2;
	mov.f32 	%f177, 0f3F800000;
	sub.f32 	%f178, %f177, %f176;
	selp.f32 	%f24, %f176, %f178, %p39;
	setp.leu.f32 	%p40, %f24, 0f00000000;
	@%p40 bra 	$L__BB10_23;
	setp.lt.f32 	%p41, %f24, 0f00800000;
	mul.f32 	%f179, %f24, 0f4B000000;
	selp.f32 	%f180, %f179, %f24, %p41;
	selp.f32 	%f181, 0fC1B80000, 0f00000000, %p41;
	mov.b32 	%r54, %f180;
	add.s32 	%r55, %r54, -1059760811;
	and.b32  	%r56, %r55, -8388608;
	sub.s32 	%r57, %r54, %r56;
	mov.b32 	%f182, %r57;
	cvt.rn.f32.s32 	%f183, %r56;
	fma.rn.f32 	%f184, %f183, 0f34000000, %f181;
	add.f32 	%f185, %f182, 0fBF800000;
	fma.rn.f32 	%f186, %f185, 0fBE055027, 0f3E1039F6;
	fma.rn.f32 	%f187, %f186, %f185, 0fBDF8CDCC;
	fma.rn.f32 	%f188, %f187, %f185, 0f3E0F2955;
	fma.rn.f32 	%f189, %f188, %f185, 0fBE2AD8B9;
	fma.rn.f32 	%f190, %f189, %f185, 0f3E4CED0B;
	fma.rn.f32 	%f191, %f190, %f185, 0fBE7FFF22;
	fma.rn.f32 	%f192, %f191, %f185, 0f3EAAAA78;
	fma.rn.f32 	%f193, %f192, %f185, 0fBF000000;
	mul.f32 	%f194, %f185, %f193;
	fma.rn.f32 	%f195, %f194, %f185, %f185;
	fma.rn.f32 	%f196, %f184, 0f3F317218, %f195;
	setp.gt.u32 	%p42, %r54, 2139095039;
	fma.rn.f32 	%f197, %f180, 0f7F800000, 0f7F800000;
	selp.f32 	%f198, %f197, %f196, %p42;
	setp.eq.f32 	%p43, %f180, 0f00000000;
	selp.f32 	%f199, 0fFF800000, %f198, %p43;
	sub.f32 	%f203, %f203, %f199;
$L__BB10_23:
	cvt.rn.f32.s32 	%f200, %r16;
	div.rn.f32 	%f201, %f203, %f200;
	cvta.to.global.u64 	%rd15, %rd5;
	add.s64 	%rd17, %rd15, %rd9;
	st.global.f32 	[%rd17], %f201;
$L__BB10_24:
	ret;

}
	// .globl	Concatenate
.visible .entry Concatenate(
	.param .u32 Concatenate_param_0,
	.param .u32 Concatenate_param_1,
	.param .u64 .ptr .align 1 Concatenate_param_2,
	.param .u32 Concatenate_param_3,
	.param .u64 .ptr .align 1 Concatenate_param_4,
	.param .u32 Concatenate_param_5,
	.param .u64 .ptr .align 1 Concatenate_param_6,
	.param .u32 Concatenate_param_7
)
{
	.reg .pred 	%p<3>;
	.reg .b32 	%r<15>;
	.reg .b32 	%f<5>;
	.reg .b64 	%rd<13>;

	ld.param.u32 	%r7, [Concatenate_param_0];
	ld.param.u64 	%rd1, [Concatenate_param_2];
	ld.param.u32 	%r4, [Concatenate_param_3];
	ld.param.u64 	%rd2, [Concatenate_param_4];
	ld.param.u32 	%r5, [Concatenate_param_5];
	ld.param.u64 	%rd3, [Concatenate_param_6];
	ld.param.u32 	%r6, [Concatenate_param_7];
	mov.u32 	%r8, %ctaid.x;
	mov.u32 	%r9, %ntid.x;
	mov.u32 	%r10, %tid.x;
	mad.lo.s32 	%r1, %r8, %r9, %r10;
	setp.ge.s32 	%p1, %r1, %r7;
	@%p1 bra 	$L__BB11_5;
	div.s32 	%r2, %r1, %r4;
	mul.lo.s32 	%r11, %r2, %r4;
	sub.s32 	%r3, %r1, %r11;
	setp.ge.s32 	%p2, %r3, %r5;
	@%p2 bra 	$L__BB11_3;
	mad.lo.s32 	%r14, %r2, %r5, %r3;
	cvta.to.global.u64 	%rd7, %rd2;
	mul.wide.s32 	%rd8, %r14, 4;
	add.s64 	%rd9, %rd7, %rd8;
	ld.global.nc.f32 	%f4, [%rd9];
	bra.uni 	$L__BB11_4;
$L__BB11_3:
	sub.s32 	%r12, %r3, %r5;
	mad.lo.s32 	%r13, %r2, %r6, %r12;
	cvta.to.global.u64 	%rd4, %rd3;
	mul.wide.s32 	%rd5, %r13, 4;
	add.s64 	%rd6, %rd4, %rd5;
	ld.global.nc.f32 	%f4, [%rd6];
$L__BB11_4:
	cvta.to.global.u64 	%rd10, %rd1;
	mul.wide.s32 	%rd11, %r1, 4;
	add.s64 	%rd12, %rd10, %rd11;
	st.global.f32 	[%rd12], %f4;
$L__BB11_5:
	ret;

}
	// .globl	Split
.visible .entry Split(
	.param .u32 Split_param_0,
	.param .u32 Split_param_1,
	.param .u64 .ptr .align 1 Split_param_2,
	.param .u32 Split_param_3,
	.param .u64 .ptr .align 1 Split_param_4,
	.param .u32 Split_param_5,
	.param .u64 .ptr .align 1 Split_param_6,
	.param .u32 Split_param_7
)
{
	.reg .pred 	%p<3>;
	.reg .b32 	%r<15>;
	.reg .b32 	%f<3>;
	.reg .b64 	%rd<15>;

	ld.param.u32 	%r7, [Split_param_0];
	ld.param.u64 	%rd4, [Split_param_2];
	ld.param.u32 	%r4, [Split_param_3];
	ld.param.u64 	%rd2, [Split_param_4];
	ld.param.u32 	%r5, [Split_param_5];
	ld.param.u64 	%rd3, [Split_param_6];
	ld.param.u32 	%r6, [Split_param_7];
	cvta.to.global.u64 	%rd1, %rd4;
	mov.u32 	%r8, %ctaid.x;
	mov.u32 	%r9, %ntid.x;
	mov.u32 	%r10, %tid.x;
	mad.lo.s32 	%r1, %r8, %r9, %r10;
	setp.ge.s32 	%p1, %r1, %r7;
	@%p1 bra 	$L__BB12_4;
	div.s32 	%r2, %r1, %r4;
	mul.lo.s32 	%r11, %r2, %r4;
	sub.s32 	%r3, %r1, %r11;
	setp.ge.s32 	%p2, %r3, %r5;
	@%p2 bra 	$L__BB12_3;
	mul.wide.s32 	%rd10, %r1, 4;
	add.s64 	%rd11, %rd1, %rd10;
	ld.global.nc.f32 	%f2, [%rd11];
	mad.lo.s32 	%r14, %r2, %r5, %r3;
	cvta.to.global.u64 	%rd12, %rd2;
	mul.wide.s32 	%rd13, %r14, 4;
	add.s64 	%rd14, %rd12, %rd13;
	st.global.f32 	[%rd14], %f2;
	bra.uni 	$L__BB12_4;
$L__BB12_3:
	mul.wide.s32 	%rd5, %r1, 4;
	add.s64 	%rd6, %rd1, %rd5;
	ld.global.nc.f32 	%f1, [%rd6];
	sub.s32 	%r12, %r3, %r5;
	mad.lo.s32 	%r13, %r2, %r6, %r12;
	cvta.to.global.u64 	%rd7, %rd3;
	mul.wide.s32 	%rd8, %r13, 4;
	add.s64 	%rd9, %rd7, %rd8;
	st.global.f32 	[%rd9], %f1;
$L__BB12_4:
	ret;

}


// ===== COMPILED SASS (sm_100) =====

	.target	sm_100

	.elftype	@"ET_EXEC"


//--------------------- .note.nv.tkinfo           --------------------------
	.section	.note.nv.tkinfo,"",@"SHT_NOTE"
	.sectionflags	@"SHF_NOTE_NV_TKINFO"
	.tkinfo
        /*0018*/ 	.word	0x00000002
        /*0030*/ 	.string	""
        /*0030*/ 	.string	"ptxas"
        /*0030*/ 	.string	"Cuda compilation tools, release 13.0, V13.0.88"
        /*0030*/ 	.string	"Build cuda_13.0.r13.0/compiler.36424714_0"
        /*0030*/ 	.string	"-arch sm_100 -m 64 "



//--------------------- .note.nv.cuinfo           --------------------------
	.section	.note.nv.cuinfo,"",@"SHT_NOTE"
	.sectionflags	@"SHF_NOTE_NV_CUINFO"
        /*0018*/ 	.short	0x0002
        /*001a*/ 	.short	0x0064
        /*001c*/ 	.short	0x0082
	.zero		2


//--------------------- .nv.info                  --------------------------
	.section	.nv.info,"",@"SHT_CUDA_INFO"
	.align	4


	//----- nvinfo : EIATTR_REGCOUNT
	.align		4
        /*0000*/ 	.byte	0x04, 0x2f
        /*0002*/ 	.short	(.L_1 - .L_0)
	.align		4
.L_0:
        /*0004*/ 	.word	index@(Sum)
        /*0008*/ 	.word	0x00000014


	//----- nvinfo : EIATTR_FRAME_SIZE
	.align		4
.L_1:
        /*000c*/ 	.byte	0x04, 0x11
        /*000e*/ 	.short	(.L_3 - .L_2)
	.align		4
.L_2:
        /*0010*/ 	.word	index@(Sum)
        /*0014*/ 	.word	0x00000000


	//----- nvinfo : EIATTR_REGCOUNT
	.align		4
.L_3:
        /*0018*/ 	.byte	0x04, 0x2f
        /*001a*/ 	.short	(.L_5 - .L_4)
	.align		4
.L_4:
        /*001c*/ 	.word	index@(UpdateAdamOptimizer)
        /*0020*/ 	.word	0x0000001a


	//----- nvinfo : EIATTR_FRAME_SIZE
	.align		4
.L_5:
        /*0024*/ 	.byte	0x04, 0x11
        /*0026*/ 	.short	(.L_7 - .L_6)
	.align		4
.L_6:
        /*0028*/ 	.word	index@($__internal_4_$__cuda_sm3x_div_rn_noftz_f32_slowpath)
        /*002c*/ 	.word	0x00000000


	//----- nvinfo : EIATTR_FRAME_SIZE
	.align		4
.L_7:
        /*0030*/ 	.byte	0x04, 0x11
        /*0032*/ 	.short	(.L_9 - .L_8)
	.align		4
.L_8:
        /*0034*/ 	.word	index@($__internal_3_$__cuda_sm20_sqrt_rn_f32_slowpath)
        /*0038*/ 	.word	0x00000000


	//----- nvinfo : EIATTR_FRAME_SIZE
	.align		4
.L_9:
        /*003c*/ 	.byte	0x04, 0x11
        /*003e*/ 	.short	(.L_11 - .L_10)
	.align		4
.L_10:
        /*0040*/ 	.word	index@(UpdateAdamOptimizer)
        /*0044*/ 	.word	0x00000000


	//----- nvinfo : EIATTR_REGCOUNT
	.align		4
.L_11:
        /*0048*/ 	.byte	0x04, 0x2f
        /*004a*/ 	.short	(.L_13 - .L_12)
	.align		4
.L_12:
        /*004c*/ 	.word	index@(ComputeAccuracy)
        /*0050*/ 	.word	0x0000001c


	//----- nvinfo : EIATTR_FRAME_SIZE
	.align		4
.L_13:
        /*0054*/ 	.byte	0x04, 0x11
        /*0056*/ 	.short	(.L_15 - .L_14)
	.align		4
.L_14:
        /*0058*/ 	.word	index@(ComputeAccuracy)
        /*005c*/ 	.word	0x00000000


	//----- nvinfo : EIATTR_REGCOUNT
	.align		4
.L_15:
        /*0060*/ 	.byte	0x04, 0x2f
        /*0062*/ 	.short	(.L_17 - .L_16)
	.align		4
.L_16:
        /*0064*/ 	.word	index@(SwishGradient)
        /*0068*/ 	.word	0x00000012


	//----- nvinfo : EIATTR_FRAME_SIZE
	.align		4
.L_17:
        /*006c*/ 	.byte	0x04, 0x11
        /*006e*/ 	.short	(.L_19 - .L_18)
	.align		4
.L_18:
        /*0070*/ 	.word	index@($__internal_2_$__cuda_sm3x_div_rn_noftz_f32_slowpath)
        /*0074*/ 	.word	0x00000000


	//----- nvinfo : EIATTR_FRAME_SIZE
	.align		4
.L_19:
        /*0078*/ 	.byte	0x04, 0x11
        /*007a*/ 	.short	(.L_21 - .L_20)
	.align		4
.L_20:
        /*007c*/ 	.word	index@(SwishGradient)
        /*0080*/ 	.word	0x00000000


	//----- nvinfo : EIATTR_REGCOUNT
	.align		4
.L_21:
        /*0084*/ 	.byte	0x04, 0x2f
        /*0086*/ 	.short	(.L_23 - .L_22)
	.align		4
.L_22:
        /*0088*/ 	.word	index@(MultiplyEachRowIntoSingleValue)
        /*008c*/ 	.word	0x0000001d


	//----- nvinfo : EIATTR_FRAME_SIZE
	.align		4
.L_23:
        /*0090*/ 	.byte	0x04, 0x11
        /*0092*/ 	.short	(.L_25 - .L_24)
	.align		4
.L_24:
        /*0094*/ 	.word	index@(MultiplyEachRowIntoSingleValue)
        /*0098*/ 	.word	0x00000000


	//----- nvinfo : EIATTR_REGCOUNT
	.align		4
.L_25:
        /*009c*/ 	.byte	0x04, 0x2f
        /*009e*/ 	.short	(.L_27 - .L_26)
	.align		4
.L_26:
        /*00a0*/ 	.word	index@(ApplyZeroPaddingForRowId)
        /*00a4*/ 	.word	0x00000018


	//----- nvinfo : EIATTR_FRAME_SIZE
	.align		4
.L_27:
        /*00a8*/ 	.byte	0x04, 0x11
        /*00aa*/ 	.short	(.L_29 - .L_28)
	.align		4
.L_28:
        /*00ac*/ 	.word	index@(ApplyZeroPaddingForRowId)
        /*00b0*/ 	.word	0x00000000


	//----- nvinfo : EIATTR_REGCOUNT
	.align		4
.L_29:
        /*00b4*/ 	.byte	0x04, 0x2f
        /*00b6*/ 	.short	(.L_31 - .L_30)
	.align		4
.L_30:
        /*00b8*/ 	.word	index@(ComputeCategoricalCrossentropyLoss)
        /*00bc*/ 	.word	0x00000018


	//----- nvinfo : EIATTR_FRAME_SIZE
	.align		4
.L_31:
        /*00c0*/ 	.byte	0x04, 0x11
        /*00c2*/ 	.short	(.L_33 - .L_32)
	.align		4
.L_32:
        /*00c4*/ 	.word	index@(ComputeCategoricalCrossentropyLoss)
        /*00c8*/ 	.word	0x00000000


	//----- nvinfo : EIATTR_REGCOUNT
	.align		4
.L_33:
        /*00cc*/ 	.byte	0x04, 0x2f
        /*00ce*/ 	.short	(.L_35 - .L_34)
	.align		4
.L_34:
        /*00d0*/ 	.word	index@(ComputeBinaryCrossentropyLoss)
        /*00d4*/ 	.word	0x0000001c


	//----- nvinfo : EIATTR_FRAME_SIZE
	.align		4
.L_35:
        /*00d8*/ 	.byte	0x04, 0x11
        /*00da*/ 	.short	(.L_37 - .L_36)
	.align		4
.L_36:
        /*00dc*/ 	.word	index@($__internal_1_$__cuda_sm3x_div_rn_noftz_f32_slowpath)
        /*00e0*/ 	.word	0x00000000


	//----- nvinfo : EIATTR_FRAME_SIZE
	.align		4
.L_37:
        /*00e4*/ 	.byte	0x04, 0x11
        /*00e6*/ 	.short	(.L_39 - .L_38)
	.align		4
.L_38:
        /*00e8*/ 	.word	index@(ComputeBinaryCrossentropyLoss)
        /*00ec*/ 	.word	0x00000000


	//----- nvinfo : EIATTR_REGCOUNT
	.align		4
.L_39:
        /*00f0*/ 	.byte	0x04, 0x2f
        /*00f2*/ 	.short	(.L_41 - .L_40)
	.align		4
.L_40:
        /*00f4*/ 	.word	index@(ComputeAccuracyFromCategoryIndexes)
        /*00f8*/ 	.word	0x00000016


	//----- nvinfo : EIATTR_FRAME_SIZE
	.align		4
.L_41:
        /*00fc*/ 	.byte	0x04, 0x11
        /*00fe*/ 	.short	(.L_43 - .L_42)
	.align		4
.L_42:
        /*0100*/ 	.word	index@(ComputeAccuracyFromCategoryIndexes)
        /*0104*/ 	.word	0x00000000


	//----- nvinfo : EIATTR_REGCOUNT
	.align		4
.L_43:
        /*0108*/ 	.byte	0x04, 0x2f
        /*010a*/ 	.short	(.L_45 - .L_44)
	.align		4
.L_44:
        /*010c*/ 	.word	index@(ComputeCategoricalCrossentropyLossFromCategoryIndexes)
        /*0110*/ 	.word	0x0000000c


	//----- nvinfo : EIATTR_FRAME_SIZE
	.align		4
.L_45:
        /*0114*/ 	.byte	0x04, 0x11
        /*0116*/ 	.short	(.L_47 - .L_46)
	.align		4
.L_46:
        /*0118*/ 	.word	index@(ComputeCategoricalCrossentropyLossFromCategoryIndexes)
        /*011c*/ 	.word	0x00000000


	//----- nvinfo : EIATTR_REGCOUNT
	.align		4
.L_47:
        /*0120*/ 	.byte	0x04, 0x2f
        /*0122*/ 	.short	(.L_49 - .L_48)
	.align		4
.L_48:
        /*0124*/ 	.word	index@(ComputeBinaryCrossentropyLossFromCategoryIndexes)
        /*0128*/ 	.word	0x00000011


	//----- nvinfo : EIATTR_FRAME_SIZE
	.align		4
.L_49:
        /*012c*/ 	.byte	0x04, 0x11
        /*012e*/ 	.short	(.L_51 - .L_50)
	.align		4
.L_50:
        /*0130*/ 	.word	index@($__internal_0_$__cuda_sm3x_div_rn_noftz_f32_slowpath)
        /*0134*/ 	.word	0x00000000


	//----- nvinfo : EIATTR_FRAME_SIZE
	.align		4
.L_51:
        /*0138*/ 	.byte	0x04, 0x11
        /*013a*/ 	.short	(.L_53 - .L_52)
	.align		4
.L_52:
        /*013c*/ 	.word	index@(ComputeBinaryCrossentropyLossFromCategoryIndexes)
        /*0140*/ 	.word	0x00000000


	//----- nvinfo : EIATTR_REGCOUNT
	.align		4
.L_53:
        /*0144*/ 	.byte	0x04, 0x2f
        /*0146*/ 	.short	(.L_55 - .L_54)
	.align		4
.L_54:
        /*0148*/ 	.word	index@(Concatenate)
        /*014c*/ 	.word	0x0000000e


	//----- nvinfo : EIATTR_FRAME_SIZE
	.align		4
.L_55:
        /*0150*/ 	.byte	0x04, 0x11
        /*0152*/ 	.short	(.L_57 - .L_56)
	.align		4
.L_56:
        /*0154*/ 	.word	index@(Concatenate)
        /*0158*/ 	.word	0x00000000


	//----- nvinfo : EIATTR_REGCOUNT
	.align		4
.L_57:
        /*015c*/ 	.byte	0x04, 0x2f
        /*015e*/ 	.short	(.L_59 - .L_58)
	.align		4
.L_58:
        /*0160*/ 	.word	index@(Split)
        /*0164*/ 	.word	0x0000000c


	//----- nvinfo : EIATTR_FRAME_SIZE
	.align		4
.L_59:
        /*0168*/ 	.byte	0x04, 0x11
        /*016a*/ 	.short	(.L_61 - .L_60)
	.align		4
.L_60:
        /*016c*/ 	.word	index@(Split)
        /*0170*/ 	.word	0x00000000


	//----- nvinfo : EIATTR_MIN_STACK_SIZE
	.align		4
.L_61:
        /*0174*/ 	.byte	0x04, 0x12
        /*0176*/ 	.short	(.L_63 - .L_62)
	.align		4
.L_62:
        /*0178*/ 	.word	index@(Split)
        /*017c*/ 	.word	0x00000000


	//----- nvinfo : EIATTR_MIN_STACK_SIZE
	.align		4
.L_63:
        /*0180*/ 	.byte	0x04, 0x12
        /*0182*/ 	.short	(.L_65 - .L_64)
	.align		4
.L_64:
        /*0184*/ 	.word	index@(Concatenate)
        /*0188*/ 	.word	0x00000000


	//----- nvinfo : EIATTR_MIN_STACK_SIZE
	.align		4
.L_65:
        /*018c*/ 	.byte	0x04, 0x12
        /*018e*/ 	.short	(.L_67 - .L_66)
	.align		4
.L_66:
        /*0190*/ 	.word	index@(ComputeBinaryCrossentropyLossFromCategoryIndexes)
        /*0194*/ 	.word	0x00000000


	//----- nvinfo : EIATTR_MIN_STACK_SIZE
	.align		4
.L_67:
        /*0198*/ 	.byte	0x04, 0x12
        /*019a*/ 	.short	(.L_69 - .L_68)
	.align		4
.L_68:
        /*019c*/ 	.word	index@(ComputeCategoricalCrossentropyLossFromCategoryIndexes)
        /*01a0*/ 	.word	0x00000000


	//----- nvinfo : EIATTR_MIN_STACK_SIZE
	.align		4
.L_69:
        /*01a4*/ 	.byte	0x04, 0x12
        /*01a6*/ 	.short	(.L_71 - .L_70)
	.align		4
.L_70:
        /*01a8*/ 	.word	index@(ComputeAccuracyFromCategoryIndexes)
        /*01ac*/ 	.word	0x00000000


	//----- nvinfo : EIATTR_MIN_STACK_SIZE
	.align		4
.L_71:
        /*01b0*/ 	.byte	0x04, 0x12
        /*01b2*/ 	.short	(.L_73 - .L_72)
	.align		4
.L_72:
        /*01b4*/ 	.word	index@(ComputeBinaryCrossentropyLoss)
        /*01b8*/ 	.word	0x00000000


	//----- nvinfo : EIATTR_MIN_STACK_SIZE
	.align		4
.L_73:
        /*01bc*/ 	.byte	0x04, 0x12
        /*01be*/ 	.short	(.L_75 - .L_74)
	.align		4
.L_74:
        /*01c0*/ 	.word	index@(ComputeCategoricalCrossentropyLoss)
        /*01c4*/ 	.word	0x00000000


	//----- nvinfo : EIATTR_MIN_STACK_SIZE
	.align		4
.L_75:
        /*01c8*/ 	.byte	0x04, 0x12
        /*01ca*/ 	.short	(.L_77 - .L_76)
	.align		4
.L_76:
        /*01cc*/ 	.word	index@(ApplyZeroPaddingForRowId)
        /*01d0*/ 	.word	0x00000000


	//----- nvinfo : EIATTR_MIN_STACK_SIZE
	.align		4
.L_77:
        /*01d4*/ 	.byte	0x04, 0x12
        /*01d6*/ 	.short	(.L_79 - .L_78)
	.align		4
.L_78:
        /*01d8*/ 	.word	index@(MultiplyEachRowIntoSingleValue)
        /*01dc*/ 	.word	0x00000000


	//----- nvinfo : EIATTR_MIN_STACK_SIZE
	.align		4
.L_79:
        /*01e0*/ 	.byte	0x04, 0x12
        /*01e2*/ 	.short	(.L_81 - .L_80)
	.align		4
.L_80:
        /*01e4*/ 	.word	index@(SwishGradient)
        /*01e8*/ 	.word	0x00000000


	//----- nvinfo : EIATTR_MIN_STACK_SIZE
	.align		4
.L_81:
        /*01ec*/ 	.byte	0x04, 0x12
        /*01ee*/ 	.short	(.L_83 - .L_82)
	.align		4
.L_82:
        /*01f0*/ 	.word	index@(ComputeAccuracy)
        /*01f4*/ 	.word	0x00000000


	//----- nvinfo : EIATTR_MIN_STACK_SIZE
	.align		4
.L_83:
        /*01f8*/ 	.byte	0x04, 0x12
        /*01fa*/ 	.short	(.L_85 - .L_84)
	.align		4
.L_84:
        /*01fc*/ 	.word	index@(UpdateAdamOptimizer)
        /*0200*/ 	.word	0x00000000


	//----- nvinfo : EIATTR_MIN_STACK_SIZE
	.align		4
.L_85:
        /*0204*/ 	.byte	0x04, 0x12
        /*0206*/ 	.short	(.L_87 - .L_86)
	.align		4
.L_86:
        /*0208*/ 	.word	index@(Sum)
        /*020c*/ 	.word	0x00000000
.L_87:


//--------------------- .nv.compat                --------------------------
	.section	.nv.compat,"",@"SHT_CUDA_COMPAT_INFO"
	.align	4
        /*0000*/ 	.byte	0x02, 0x09, 0x00, 0x00, 0x02, 0x02, 0x01, 0x00, 0x02, 0x05, 0x05, 0x00, 0x03, 0x07, 0x01, 0x01
        /*0010*/ 	.byte	0x02, 0x03, 0x00, 0x00, 0x02, 0x06, 0x01, 0x00, 0x04, 0x0b, 0x08, 0x00, 0x01, 0x00, 0x00, 0x00
        /*0020*/ 	.byte	0x00, 0x00, 0x00, 0x00


//--------------------- .nv.info.Split            --------------------------
	.section	.nv.info.Split,"",@"SHT_CUDA_INFO"
	.sectionflags	@""
	.align	4


	//----- nvinfo : EIATTR_CUDA_API_VERSION
	.align		4
        /*0000*/ 	.byte	0x04, 0x37
        /*0002*/ 	.short	(.L_89 - .L_88)
.L_88:
        /*0004*/ 	.word	0x00000082


	//----- nvinfo : EIATTR_KPARAM_INFO
	.align		4
.L_89:
        /*0008*/ 	.byte	0x04, 0x17
        /*000a*/ 	.short	(.L_91 - .L_90)
.L_90:
        /*000c*/ 	.word	0x00000000
        /*0010*/ 	.short	0x0007
        /*0012*/ 	.short	0x0030
        /*0014*/ 	.byte	0x00, 0xf0, 0x11, 0x00


	//----- nvinfo : EIATTR_KPARAM_INFO
	.align		4
.L_91:
        /*0018*/ 	.byte	0x04, 0x17
        /*001a*/ 	.short	(.L_93 - .L_92)
.L_92:
        /*001c*/ 	.word	0x00000000
        /*0020*/ 	.short	0x0006
        /*0022*/ 	.short	0x0028
        /*0024*/ 	.byte	0x00, 0xf5, 0x21, 0x00


	//----- nvinfo : EIATTR_KPARAM_INFO
	.align		4
.L_93:
        /*0028*/ 	.byte	0x04, 0x17
        /*002a*/ 	.short	(.L_95 - .L_94)
.L_94:
        /*002c*/ 	.word	0x00000000
        /*0030*/ 	.short	0x0005
        /*0032*/ 	.short	0x0020
        /*0034*/ 	.byte	0x00, 0xf0, 0x11, 0x00


	//----- nvinfo : EIATTR_KPARAM_INFO
	.align		4
.L_95:
        /*0038*/ 	.byte	0x04, 0x17
        /*003a*/ 	.short	(.L_97 - .L_96)
.L_96:
        /*003c*/ 	.word	0x00000000
        /*0040*/ 	.short	0x0004
        /*0042*/ 	.short	0x0018
        /*0044*/ 	.byte	0x00, 0xf5, 0x21, 0x00


	//----- nvinfo : EIATTR_KPARAM_INFO
	.align		4
.L_97:
        /*0048*/ 	.byte	0x04, 0x17
        /*004a*/ 	.short	(.L_99 - .L_98)
.L_98:
        /*004c*/ 	.word	0x00000000
        /*0050*/ 	.short	0x0003
        /*0052*/ 	.short	0x0010
        /*0054*/ 	.byte	0x00, 0xf0, 0x11, 0x00


	//----- nvinfo : EIATTR_KPARAM_INFO
	.align		4
.L_99:
        /*0058*/ 	.byte	0x04, 0x17
        /*005a*/ 	.short	(.L_101 - .L_100)
.L_100:
        /*005c*/ 	.word	0x00000000
        /*0060*/ 	.short	0x0002
        /*0062*/ 	.short	0x0008
        /*0064*/ 	.byte	0x00, 0xf5, 0x21, 0x00


	//----- nvinfo : EIATTR_KPARAM_INFO
	.align		4
.L_101:
        /*0068*/ 	.byte	0x04, 0x17
        /*006a*/ 	.short	(.L_103 - .L_102)
.L_102:
        /*006c*/ 	.word	0x00000000
        /*0070*/ 	.short	0x0001
        /*0072*/ 	.short	0x0004
        /*0074*/ 	.byte	0x00, 0xf0, 0x11, 0x00


	//----- nvinfo : EIATTR_KPARAM_INFO
	.align		4
.L_103:
        /*0078*/ 	.byte	0x04, 0x17
        /*007a*/ 	.short	(.L_105 - .L_104)
.L_104:
        /*007c*/ 	.word	0x00000000
        /*0080*/ 	.short	0x0000
        /*0082*/ 	.short	0x0000
        /*0084*/ 	.byte	0x00, 0xf0, 0x11, 0x00


	//----- nvinfo : EIATTR_SPARSE_MMA_MASK
	.align		4
.L_105:
        /*0088*/ 	.byte	0x03, 0x50
        /*008a*/ 	.short	0x0000


	//----- nvinfo : EIATTR_MAXREG_COUNT
	.align		4
        /*008c*/ 	.byte	0x03, 0x1b
        /*008e*/ 	.short	0x00ff


	//----- nvinfo : EIATTR_MERCURY_ISA_VERSION
	.align		4
        /*0090*/ 	.byte	0x03, 0x5f
        /*0092*/ 	.short	0x0101


	//----- nvinfo : EIATTR_VRC_CTA_INIT_COUNT
	.align		4
        /*0094*/ 	.byte	0x02, 0x4a
	.zero		1
	.zero		1


	//----- nvinfo : EIATTR_EXIT_INSTR_OFFSETS
	.align		4
        /*0098*/ 	.byte	0x04, 0x1c
        /*009a*/ 	.short	(.L_107 - .L_106)


	//   ....[0]....
.L_106:
        /*009c*/ 	.word	0x00000070


	//   ....[1]....
        /*00a0*/ 	.word	0x000002e0


	//   ....[2]....
        /*00a4*/ 	.word	0x00000380


	//----- nvinfo : EIATTR_CRS_STACK_SIZE
	.align		4
.L_107:
        /*00a8*/ 	.byte	0x04, 0x1e
        /*00aa*/ 	.short	(.L_109 - .L_108)
.L_108:
        /*00ac*/ 	.word	0x00000000


	//----- nvinfo : EIATTR_CBANK_PARAM_SIZE
	.align		4
.L_109:
        /*00b0*/ 	.byte	0x03, 0x19
        /*00b2*/ 	.short	0x0034


	//----- nvinfo : EIATTR_PARAM_CBANK
	.align		4
        /*00b4*/ 	.byte	0x04, 0x0a
        /*00b6*/ 	.short	(.L_111 - .L_110)
	.align		4
.L_110:
        /*00b8*/ 	.word	index@(.nv.constant0.Split)
        /*00bc*/ 	.short	0x0380
        /*00be*/ 	.short	0x0034


	//----- nvinfo : EIATTR_SW_WAR
	.align		4
.L_111:
        /*00c0*/ 	.byte	0x04, 0x36
        /*00c2*/ 	.short	(.L_113 - .L_112)
.L_112:
        /*00c4*/ 	.word	0x00000008
.L_113:


//--------------------- .nv.info.Concatenate      --------------------------
	.section	.nv.info.Concatenate,"",@"SHT_CUDA_INFO"
	.sectionflags	@""
	.align	4


	//----- nvinfo : EIATTR_CUDA_API_VERSION
	.align		4
        /*0000*/ 	.byte	0x04, 0x37
        /*0002*/ 	.short	(.L_115 - .L_114)
.L_114:
        /*0004*/ 	.word	0x00000082


	//----- nvinfo : EIATTR_KPARAM_INFO
	.align		4
.L_115:
        /*0008*/ 	.byte	0x04, 0x17
        /*000a*/ 	.short	(.L_117 - .L_116)
.L_116:
        /*000c*/ 	.word	0x00000000
        /*0010*/ 	.short	0x0007
        /*0012*/ 	.short	0x0030
        /*0014*/ 	.byte	0x00, 0xf0, 0x11, 0x00


	//----- nvinfo : EIATTR_KPARAM_INFO
	.align		4
.L_117:
        /*0018*/ 	.byte	0x04, 0x17
        /*001a*/ 	.short	(.L_119 - .L_118)
.L_118:
        /*001c*/ 	.word	0x00000000
        /*0020*/ 	.short	0x0006
        /*0022*/ 	.short	0x0028
        /*0024*/ 	.byte	0x00, 0xf5, 0x21, 0x00


	//----- nvinfo : EIATTR_KPARAM_INFO
	.align		4
.L_119:
        /*0028*/ 	.byte	0x04, 0x17
        /*002a*/ 	.short	(.L_121 - .L_120)
.L_120:
        /*002c*/ 	.word	0x00000000
        /*0030*/ 	.short	0x0005
        /*0032*/ 	.short	0x0020
        /*0034*/ 	.byte	0x00, 0xf0, 0x11, 0x00


	//----- nvinfo : EIATTR_KPARAM_INFO
	.align		4
.L_121:
        /*0038*/ 	.byte	0x04, 0x17
        /*003a*/ 	.short	(.L_123 - .L_122)
.L_122:
        /*003c*/ 	.word	0x00000000
        /*0040*/ 	.short	0x0004
        /*0042*/ 	.short	0x0018
        /*0044*/ 	.byte	0x00, 0xf5, 0x21, 0x00


	//----- nvinfo : EIATTR_KPARAM_INFO
	.align		4
.L_123:
        /*0048*/ 	.byte	0x04, 0x17
        /*004a*/ 	.short	(.L_125 - .L_124)
.L_124:
        /*004c*/ 	.word	0x00000000
        /*0050*/ 	.short	0x0003
        /*0052*/ 	.short	0x0010
        /*0054*/ 	.byte	0x00, 0xf0, 0x11, 0x00


	//----- nvinfo : EIATTR_KPARAM_INFO
	.align		4
.L_125:
        /*0058*/ 	.byte	0x04, 0x17
        /*005a*/ 	.short	(.L_127 - .L_126)
.L_126:
        /*005c*/ 	.word	0x00000000
        /*0060*/ 	.short	0x0002
        /*0062*/ 	.short	0x0008
        /*0064*/ 	.byte	0x00, 0xf5, 0x21, 0x00


	//----- nvinfo : EIATTR_KPARAM_INFO
	.align		4
.L_127:
        /*0068*/ 	.byte	0x04, 0x17
        /*006a*/ 	.short	(.L_129 - .L_128)
.L_128:
        /*006c*/ 	.word	0x00000000
        /*0070*/ 	.short	0x0001
        /*0072*/ 	.short	0x0004
        /*0074*/ 	.byte	0x00, 0xf0, 0x11, 0x00


	//----- nvinfo : EIATTR_KPARAM_INFO
	.align		4
.L_129:
        /*0078*/ 	.byte	0x04, 0x17
        /*007a*/ 	.short	(.L_131 - .L_130)
.L_130:
        /*007c*/ 	.word	0x00000000
        /*0080*/ 	.short	0x0000
        /*0082*/ 	.short	0x0000
        /*0084*/ 	.byte	0x00, 0xf0, 0x11, 0x00


	//----- nvinfo : EIATTR_SPARSE_MMA_MASK
	.align		4
.L_131:
        /*0088*/ 	.byte	0x03, 0x50
        /*008a*/ 	.short	0x0000


	//----- nvinfo : EIATTR_MAXREG_COUNT
	.align		4
        /*008c*/ 	.byte	0x03, 0x1b
        /*008e*/ 	.short	0x00ff


	//----- nvinfo : EIATTR_MERCURY_ISA_VERSION
	.align		4
        /*0090*/ 	.byte	0x03, 0x5f
        /*0092*/ 	.short	0x0101


	//----- nvinfo : EIATTR_VRC_CTA_INIT_COUNT
	.align		4
        /*0094*/ 	.byte	0x02, 0x4a
	.zero		1
	.zero		1


	//----- nvinfo : EIATTR_EXIT_INSTR_OFFSETS
	.align		4
        /*0098*/ 	.byte	0x04, 0x1c
        /*009a*/ 	.short	(.L_133 - .L_132)


	//   ....[0]....
.L_132:
        /*009c*/ 	.word	0x00000070


	//   ....[1]....
        /*00a0*/ 	.word	0x00000330


	//----- nvinfo : EIATTR_CBANK_PARAM_SIZE
	.align		4
.L_133:
        /*00a4*/ 	.byte	0x03, 0x19
        /*00a6*/ 	.short	0x0034


	//----- nvinfo : EIATTR_PARAM_CBANK
	.align		4
        /*00a8*/ 	.byte	0x04, 0x0a
        /*00aa*/ 	.short	(.L_135 - .L_134)
	.align		4
.L_134:
        /*00ac*/ 	.word	index@(.nv.constant0.Concatenate)
        /*00b0*/ 	.short	0x0380
        /*00b2*/ 	.short	0x0034


	//----- nvinfo : EIATTR_SW_WAR
	.align		4
.L_135:
        /*00b4*/ 	.byte	0x04, 0x36
        /*00b6*/ 	.short	(.L_137 - .L_136)
.L_136:
        /*00b8*/ 	.word	0x00000008
.L_137:


//--------------------- .nv.info.ComputeBinaryCrossentropyLossFromCategoryIndexes --------------------------
	.section	.nv.info.ComputeBinaryCrossentropyLossFromCategoryIndexes,"",@"SHT_CUDA_INFO"
	.sectionflags	@""
	.align	4


	//----- nvinfo : EIATTR_CUDA_API_VERSION
	.align		4
        /*0000*/ 	.byte	0x04, 0x37
        /*0002*/ 	.short	(.L_139 - .L_138)
.L_138:
        /*0004*/ 	.word	0x00000082


	//----- nvinfo : EIATTR_KPARAM_INFO
	.align		4
.L_139:
        /*0008*/ 	.byte	0x04, 0x17
        /*000a*/ 	.short	(.L_141 - .L_140)
.L_140:
        /*000c*/ 	.word	0x00000000
        /*0010*/ 	.short	0x0004
        /*0012*/ 	.short	0x0018
        /*0014*/ 	.byte	0x00, 0xf5, 0x21, 0x00


	//----- nvinfo : EIATTR_KPARAM_INFO
	.align		4
.L_141:
        /*0018*/ 	.byte	0x04, 0x17
        /*001a*/ 	.short	(.L_143 - .L_142)
.L_142:
        /*001c*/ 	.word	0x00000000
        /*0020*/ 	.short	0x0003
        /*0022*/ 	.short	0x0010
        /*0024*/ 	.byte	0x00, 0xf5, 0x21, 0x00


	//----- nvinfo : EIATTR_KPARAM_INFO
	.align		4
.L_143:
        /*0028*/ 	.byte	0x04, 0x17
        /*002a*/ 	.short	(.L_145 - .L_144)
.L_144:
        /*002c*/ 	.word	0x00000000
        /*0030*/ 	.short	0x0002
        /*0032*/ 	.short	0x0008
        /*0034*/ 	.byte	0x00, 0xf5, 0x21, 0x00


	//----- nvinfo : EIATTR_KPARAM_INFO
	.align		4
.L_145:
        /*0038*/ 	.byte	0x04, 0x17
        /*003a*/ 	.short	(.L_147 - .L_146)
.L_146:
        /*003c*/ 	.word	0x00000000
        /*0040*/ 	.short	0x0001
        /*0042*/ 	.short	0x0004
        /*0044*/ 	.byte	0x00, 0xf0, 0x11, 0x00


	//----- nvinfo : EIATTR_KPARAM_INFO
	.align		4
.L_147:
        /*0048*/ 	.byte	0x04, 0x17
        /*004a*/ 	.short	(.L_149 - .L_148)
.L_148:
        /*004c*/ 	.word	0x00000000
        /*0050*/ 	.short	0x0000
        /*0052*/ 	.short	0x0000
        /*0054*/ 	.byte	0x00, 0xf0, 0x11, 0x00


	//----- nvinfo : EIATTR_SPARSE_MMA_MASK
	.align		4
.L_149:
        /*0058*/ 	.byte	0x03, 0x50
        /*005a*/ 	.short	0x0000


	//----- nvinfo : EIATTR_MAXREG_COUNT
	.align		4
        /*005c*/ 	.byte	0x03, 0x1b
        /*005e*/ 	.short	0x00ff


	//----- nvinfo : EIATTR_MERCURY_ISA_VERSION
	.align		4
        /*0060*/ 	.byte	0x03, 0x5f
        /*0062*/ 	.short	0x0101


	//----- nvinfo : EIATTR_VRC_CTA_INIT_COUNT
	.align		4
        /*0064*/ 	.byte	0x02, 0x4a
	.zero		1
	.zero		1


	//----- nvinfo : EIATTR_EXIT_INSTR_OFFSETS
	.align		4
        /*0068*/ 	.byte	0x04, 0x1c
        /*006a*/ 	.short	(.L_151 - .L_150)


	//   ....[0]....
.L_150:
        /*006c*/ 	.word	0x00000070


	//   ....[1]....
        /*0070*/ 	.word	0x00001390


	//----- nvinfo : EIATTR_CRS_STACK_SIZE
	.align		4
.L_151:
        /*0074*/ 	.byte	0x04, 0x1e
        /*0076*/ 	.short	(.L_153 - .L_152)
.L_152:
        /*0078*/ 	.word	0x00000000


	//----- nvinfo : EIATTR_CBANK_PARAM_SIZE
	.align		4
.L_153:
        /*007c*/ 	.byte	0x03, 0x19
        /*007e*/ 	.short	0x0020


	//----- nvinfo : EIATTR_PARAM_CBANK
	.align		4
        /*0080*/ 	.byte	0x04, 0x0a
        /*0082*/ 	.short	(.L_155 - .L_154)
	.align		4
.L_154:
        /*0084*/ 	.word	index@(.nv.constant0.ComputeBinaryCrossentropyLossFromCategoryIndexes)
        /*0088*/ 	.short	0x0380
        /*008a*/ 	.short	0x0020


	//----- nvinfo : EIATTR_SW_WAR
	.align		4
.L_155:
        /*008c*/ 	.byte	0x04, 0x36
        /*008e*/ 	.short	(.L_157 - .L_156)
.L_156:
        /*0090*/ 	.word	0x00000008
.L_157:


//--------------------- .nv.info.ComputeCategoricalCrossentropyLossFromCategoryIndexes --------------------------
	.section	.nv.info.ComputeCategoricalCrossentropyLossFromCategoryIndexes,"",@"SHT_CUDA_INFO"
	.sectionflags	@""
	.align	4


	//----- nvinfo : EIATTR_CUDA_API_VERSION
	.align		4
        /*0000*/ 	.byte	0x04, 0x37
        /*0002*/ 	.short	(.L_159 - .L_158)
.L_158:
        /*0004*/ 	.word	0x00000082


	//----- nvinfo : EIATTR_KPARAM_INFO
	.align		4
.L_159:
        /*0008*/ 	.byte	0x04, 0x17
        /*000a*/ 	.short	(.L_161 - .L_160)
.L_160:
        /*000c*/ 	.word	0x00000000
        /*0010*/ 	.short	0x0004
        /*0012*/ 	.short	0x0018
        /*0014*/ 	.byte	0x00, 0xf5, 0x21, 0x00


	//----- nvinfo : EIATTR_KPARAM_INFO
	.align		4
.L_161:
        /*0018*/ 	.byte	0x04, 0x17
        /*001a*/ 	.short	(.L_163 - .L_162)
.L_162:
        /*001c*/ 	.word	0x00000000
        /*0020*/ 	.short	0x0003
        /*0022*/ 	.short	0x0010
        /*0024*/ 	.byte	0x00, 0xf5, 0x21, 0x00


	//----- nvinfo : EIATTR_KPARAM_INFO
	.align		4
.L_163:
        /*0028*/ 	.byte	0x04, 0x17
        /*002a*/ 	.short	(.L_165 - .L_164)
.L_164:
        /*002c*/ 	.word	0x00000000
        /*0030*/ 	.short	0x0002
        /*0032*/ 	.short	0x0008
        /*0034*/ 	.byte	0x00, 0xf5, 0x21, 0x00


	//----- nvinfo : EIATTR_KPARAM_INFO
	.align		4
.L_165:
        /*0038*/ 	.byte	0x04, 0x17
        /*003a*/ 	.short	(.L_167 - .L_166)
.L_166:
        /*003c*/ 	.word	0x00000000
        /*0040*/ 	.short	0x0001
        /*0042*/ 	.short	0x0004
        /*0044*/ 	.byte	0x00, 0xf0, 0x11, 0x00


	//----- nvinfo : EIATTR_KPARAM_INFO
	.align		4
.L_167:
        /*0048*/ 	.byte	0x04, 0x17
        /*004a*/ 	.short	(.L_169 - .L_168)
.L_168:
        /*004c*/ 	.word	0x00000000
        /*0050*/ 	.short	0x0000
        /*0052*/ 	.short	0x0000
        /*0054*/ 	.byte	0x00, 0xf0, 0x11, 0x00


	//----- nvinfo : EIATTR_SPARSE_MMA_MASK
	.align		4
.L_169:
        /*0058*/ 	.byte	0x03, 0x50
        /*005a*/ 	.short	0x0000


	//----- nvinfo : EIATTR_MAXREG_COUNT
	.align		4
        /*005c*/ 	.byte	0x03, 0x1b
        /*005e*/ 	.short	0x00ff


	//----- nvinfo : EIATTR_MERCURY_ISA_VERSION
	.align		4
        /*0060*/ 	.byte	0x03, 0x5f
        /*0062*/ 	.short	0x0101


	//----- nvinfo : EIATTR_VRC_CTA_INIT_COUNT
	.align		4
        /*0064*/ 	.byte	0x02, 0x4a
	.zero		1
	.zero		1


	//----- nvinfo : EIATTR_EXIT_INSTR_OFFSETS
	.align		4
        /*0068*/ 	.byte	0x04, 0x1c
        /*006a*/ 	.short	(.L_171 - .L_170)


	//   ....[0]....
.L_170:
        /*006c*/ 	.word	0x00000070


	//   ....[1]....
        /*0070*/ 	.word	0x00000300


	//   ....[2]....
        /*0074*/ 	.word	0x00000340


	//----- nvinfo : EIATTR_CRS_STACK_SIZE
	.align		4
.L_171:
        /*0078*/ 	.byte	0x04, 0x1e
        /*007a*/ 	.short	(.L_173 - .L_172)
.L_172:
        /*007c*/ 	.word	0x00000000


	//----- nvinfo : EIATTR_CBANK_PARAM_SIZE
	.align		4
.L_173:
        /*0080*/ 	.byte	0x03, 0x19
        /*0082*/ 	.short	0x0020


	//----- nvinfo : EIATTR_PARAM_CBANK
	.align		4
        /*0084*/ 	.byte	0x04, 0x0a
        /*0086*/ 	.short	(.L_175 - .L_174)
	.align		4
.L_174:
        /*0088*/ 	.word	index@(.nv.constant0.ComputeCategoricalCrossentropyLossFromCategoryIndexes)
        /*008c*/ 	.short	0x0380
        /*008e*/ 	.short	0x0020


	//----- nvinfo : EIATTR_SW_WAR
	.align		4
.L_175:
        /*0090*/ 	.byte	0x04, 0x36
        /*0092*/ 	.short	(.L_177 - .L_176)
.L_176:
        /*0094*/ 	.word	0x00000008
.L_177:


//--------------------- .nv.info.ComputeAccuracyFromCategoryIndexes --------------------------
	.section	.nv.info.ComputeAccuracyFromCategoryIndexes,"",@"SHT_CUDA_INFO"
	.sectionflags	@""
	.align	4


	//----- nvinfo : EIATTR_CUDA_API_VERSION
	.align		4
        /*0000*/ 	.byte	0x04, 0x37
        /*0002*/ 	.short	(.L_179 - .L_178)
.L_178:
        /*0004*/ 	.word	0x00000082


	//----- nvinfo : EIATTR_KPARAM_INFO
	.align		4
.L_179:
        /*0008*/ 	.byte	0x04, 0x17
        /*000a*/ 	.short	(.L_181 - .L_180)
.L_180:
        /*000c*/ 	.word	0x00000000
        /*0010*/ 	.short	0x0004
        /*0012*/ 	.short	0x0018
        /*0014*/ 	.byte	0x00, 0xf5, 0x21, 0x00


	//----- nvinfo : EIATTR_KPARAM_INFO
	.align		4
.L_181:
        /*0018*/ 	.byte	0x04, 0x17
        /*001a*/ 	.short	(.L_183 - .L_182)
.L_182:
        /*001c*/ 	.word	0x00000000
        /*0020*/ 	.short	0x0003
        /*0022*/ 	.short	0x0010
        /*0024*/ 	.byte	0x00, 0xf5, 0x21, 0x00


	//----- nvinfo : EIATTR_KPARAM_INFO
	.align		4
.L_183:
        /*0028*/ 	.byte	0x04, 0x17
        /*002a*/ 	.short	(.L_185 - .L_184)
.L_184:
        /*002c*/ 	.word	0x00000000
        /*0030*/ 	.short	0x0002
        /*0032*/ 	.short	0x0008
        /*0034*/ 	.byte	0x00, 0xf5, 0x21, 0x00


	//----- nvinfo : EIATTR_KPARAM_INFO
	.align		4
.L_185:
        /*0038*/ 	.byte	0x04, 0x17
        /*003a*/ 	.short	(.L_187 - .L_186)
.L_186:
        /*003c*/ 	.word	0x00000000
        /*0040*/ 	.short	0x0001
        /*0042*/ 	.short	0x0004
        /*0044*/ 	.byte	0x00, 0xf0, 0x11, 0x00


	//----- nvinfo : EIATTR_KPARAM_INFO
	.align		4
.L_187:
        /*0048*/ 	.byte	0x04, 0x17
        /*004a*/ 	.short	(.L_189 - .L_188)
.L_188:
        /*004c*/ 	.word	0x00000000
        /*0050*/ 	.short	0x0000
        /*0052*/ 	.short	0x0000
        /*0054*/ 	.byte	0x00, 0xf0, 0x11, 0x00


	//----- nvinfo : EIATTR_SPARSE_MMA_MASK
	.align		4
.L_189:
        /*0058*/ 	.byte	0x03, 0x50
        /*005a*/ 	.short	0x0000


	//----- nvinfo : EIATTR_MAXREG_COUNT
	.align		4
        /*005c*/ 	.byte	0x03, 0x1b
        /*005e*/ 	.short	0x00ff


	//----- nvinfo : EIATTR_MERCURY_ISA_VERSION
	.align		4
        /*0060*/ 	.byte	0x03, 0x5f
        /*0062*/ 	.short	0x0101


	//----- nvinfo : EIATTR_VRC_CTA_INIT_COUNT
	.align		4
        /*0064*/ 	.byte	0x02, 0x4a
	.zero		1
	.zero		1


	//----- nvinfo : EIATTR_EXIT_INSTR_OFFSETS
	.align		4
        /*0068*/ 	.byte	0x04, 0x1c
        /*006a*/ 	.short	(.L_191 - .L_190)


	//   ....[0]....
.L_190:
        /*006c*/ 	.word	0x00000070


	//   ....[1]....
        /*0070*/ 	.word	0x00000e40


	//----- nvinfo : EIATTR_CRS_STACK_SIZE
	.align		4
.L_191:
        /*0074*/ 	.byte	0x04, 0x1e
        /*0076*/ 	.short	(.L_193 - .L_192)
.L_192:
        /*0078*/ 	.word	0x00000000


	//----- nvinfo : EIATTR_CBANK_PARAM_SIZE
	.align		4
.L_193:
        /*007c*/ 	.byte	0x03, 0x19
        /*007e*/ 	.short	0x0020


	//----- nvinfo : EIATTR_PARAM_CBANK
	.align		4
        /*0080*/ 	.byte	0x04, 0x0a
        /*0082*/ 	.short	(.L_195 - .L_194)
	.align		4
.L_194:
        /*0084*/ 	.word	index@(.nv.constant0.ComputeAccuracyFromCategoryIndexes)
        /*0088*/ 	.short	0x0380
        /*008a*/ 	.short	0x0020


	//----- nvinfo : EIATTR_SW_WAR
	.align		4
.L_195:
        /*008c*/ 	.byte	0x04, 0x36
        /*008e*/ 	.short	(.L_197 - .L_196)
.L_196:
        /*0090*/ 	.word	0x00000008
.L_197:


//--------------------- .nv.info.ComputeBinaryCrossentropyLoss --------------------------
	.section	.nv.info.ComputeBinaryCrossentropyLoss,"",@"SHT_CUDA_INFO"
	.sectionflags	@""
	.align	4


	//----- nvinfo : EIATTR_CUDA_API_VERSION
	.align		4
        /*0000*/ 	.byte	0x04, 0x37
        /*0002*/ 	.short	(.L_199 - .L_198)
.L_198:
        /*0004*/ 	.word	0x00000082


	//----- nvinfo : EIATTR_KPARAM_INFO
	.align		4
.L_199:
        /*0008*/ 	.byte	0x04, 0x17
        /*000a*/ 	.short	(.L_201 - .L_200)
.L_200:
        /*000c*/ 	.word	0x00000000
        /*0010*/ 	.short	0x0004
        /*0012*/ 	.short	0x0018
        /*0014*/ 	.byte	0x00, 0xf5, 0x21, 0x00


	//----- nvinfo : EIATTR_KPARAM_INFO
	.align		4
.L_201:
        /*0018*/ 	.byte	0x04, 0x17
        /*001a*/ 	.short	(.L_203 - .L_202)
.L_202:
        /*001c*/ 	.word	0x00000000
        /*0020*/ 	.short	0x0003
        /*0022*/ 	.short	0x0010
        /*0024*/ 	.byte	0x00, 0xf5, 0x21, 0x00


	//----- nvinfo : EIATTR_KPARAM_INFO
	.align		4
.L_203:
        /*0028*/ 	.byte	0x04, 0x17
        /*002a*/ 	.short	(.L_205 - .L_204)
.L_204:
        /*002c*/ 	.word	0x00000000
        /*0030*/ 	.short	0x0002
        /*0032*/ 	.short	0x0008
        /*0034*/ 	.byte	0x00, 0xf5, 0x21, 0x00


	//----- nvinfo : EIATTR_KPARAM_INFO
	.align		4
.L_205:
        /*0038*/ 	.byte	0x04, 0x17
        /*003a*/ 	.short	(.L_207 - .L_206)
.L_206:
        /*003c*/ 	.word	0x00000000
        /*0040*/ 	.short	0x0001
        /*0042*/ 	.short	0x0004
        /*0044*/ 	.byte	0x00, 0xf0, 0x11, 0x00


	//----- nvinfo : EIATTR_KPARAM_INFO
	.align		4
.L_207:
        /*0048*/ 	.byte	0x04, 0x17
        /*004a*/ 	.short	(.L_209 - .L_208)
.L_208:
        /*004c*/ 	.word	0x00000000
        /*0050*/ 	.short	0x0000
        /*0052*/ 	.short	0x0000
        /*0054*/ 	.byte	0x00, 0xf0, 0x11, 0x00


	//----- nvinfo : EIATTR_SPARSE_MMA_MASK
	.align		4
.L_209:
        /*0058*/ 	.byte	0x03, 0x50
        /*005a*/ 	.short	0x0000


	//----- nvinfo : EIATTR_MAXREG_COUNT
	.align		4
        /*005c*/ 	.byte	0x03, 0x1b
        /*005e*/ 	.short	0x00ff


	//----- nvinfo : EIATTR_MERCURY_ISA_VERSION
	.align		4
        /*0060*/ 	.byte	0x03, 0x5f
        /*0062*/ 	.short	0x0101


	//----- nvinfo : EIATTR_VRC_CTA_INIT_COUNT
	.align		4
        /*0064*/ 	.byte	0x02, 0x4a
	.zero		1
	.zero		1


	//----- nvinfo : EIATTR_EXIT_INSTR_OFFSETS
	.align		4
        /*0068*/ 	.byte	0x04, 0x1c
        /*006a*/ 	.short	(.L_211 - .L_210)


	//   ....[0]....
.L_210:
        /*006c*/ 	.word	0x00000070


	//   ....[1]....
        /*0070*/ 	.word	0x000011a0


	//----- nvinfo : EIATTR_CRS_STACK_SIZE
	.align		4
.L_211:
        /*0074*/ 	.byte	0x04, 0x1e
        /*0076*/ 	.short	(.L_213 - .L_212)
.L_212:
        /*0078*/ 	.word	0x00000000


	//----- nvinfo : EIATTR_CBANK_PARAM_SIZE
	.align		4
.L_213:
        /*007c*/ 	.byte	0x03, 0x19
        /*007e*/ 	.short	0x0020


	//----- nvinfo : EIATTR_PARAM_CBANK
	.align		4
        /*0080*/ 	.byte	0x04, 0x0a
        /*0082*/ 	.short	(.L_215 - .L_214)
	.align		4
.L_214:
        /*0084*/ 	.word	index@(.nv.constant0.ComputeBinaryCrossentropyLoss)
        /*0088*/ 	.short	0x0380
        /*008a*/ 	.short	0x0020


	//----- nvinfo : EIATTR_SW_WAR
	.align		4
.L_215:
        /*008c*/ 	.byte	0x04, 0x36
        /*008e*/ 	.short	(.L_217 - .L_216)
.L_216:
        /*0090*/ 	.word	0x00000008
.L_217:


//--------------------- .nv.info.ComputeCategoricalCrossentropyLoss --------------------------
	.section	.nv.info.ComputeCategoricalCrossentropyLoss,"",@"SHT_CUDA_INFO"
	.sectionflags	@""
	.align	4


	//----- nvinfo : EIATTR_CUDA_API_VERSION
	.align		4
        /*0000*/ 	.byte	0x04, 0x37
        /*0002*/ 	.short	(.L_219 - .L_218)
.L_218:
        /*0004*/ 	.word	0x00000082


	//----- nvinfo : EIATTR_KPARAM_INFO
	.align		4
.L_219:
        /*0008*/ 	.byte	0x04, 0x17
        /*000a*/ 	.short	(.L_221 - .L_220)
.L_220:
        /*000c*/ 	.word	0x00000000
        /*0010*/ 	.short	0x0004
        /*0012*/ 	.short	0x0018
        /*0014*/ 	.byte	0x00, 0xf5, 0x21, 0x00


	//----- nvinfo : EIATTR_KPARAM_INFO
	.align		4
.L_221:
        /*0018*/ 	.byte	0x04, 0x17
        /*001a*/ 	.short	(.L_223 - .L_222)
.L_222:
        /*001c*/ 	.word	0x00000000
        /*0020*/ 	.short	0x0003
        /*0022*/ 	.short	0x0010
        /*0024*/ 	.byte	0x00, 0xf5, 0x21, 0x00


	//----- nvinfo : EIATTR_KPARAM_INFO
	.align		4
.L_223:
        /*0028*/ 	.byte	0x04, 0x17
        /*002a*/ 	.short	(.L_225 - .L_224)
.L_224:
        /*002c*/ 	.word	0x00000000
        /*0030*/ 	.short	0x0002
        /*0032*/ 	.short	0x0008
        /*0034*/ 	.byte	0x00, 0xf5, 0x21, 0x00


	//----- nvinfo : EIATTR_KPARAM_INFO
	.align		4
.L_225:
        /*0038*/ 	.byte	0x04, 0x17
        /*003a*/ 	.short	(.L_227 - .L_226)
.L_226:
        /*003c*/ 	.word	0x00000000
        /*0040*/ 	.short	0x0001
        /*0042*/ 	.short	0x0004
        /*0044*/ 	.byte	0x00, 0xf0, 0x11, 0x00


	//----- nvinfo : EIATTR_KPARAM_INFO
	.align		4
.L_227:
        /*0048*/ 	.byte	0x04, 0x17
        /*004a*/ 	.short	(.L_229 - .L_228)
.L_228:
        /*004c*/ 	.word	0x00000000
        /*0050*/ 	.short	0x0000
        /*0052*/ 	.short	0x0000
        /*0054*/ 	.byte	0x00, 0xf0, 0x11, 0x00


	//----- nvinfo : EIATTR_SPARSE_MMA_MASK
	.align		4
.L_229:
        /*0058*/ 	.byte	0x03, 0x50
        /*005a*/ 	.short	0x0000


	//----- nvinfo : EIATTR_MAXREG_COUNT
	.align		4
        /*005c*/ 	.byte	0x03, 0x1b
        /*005e*/ 	.short	0x00ff


	//----- nvinfo : EIATTR_MERCURY_ISA_VERSION
	.align		4
        /*0060*/ 	.byte	0x03, 0x5f
        /*0062*/ 	.short	0x0101


	//----- nvinfo : EIATTR_VRC_CTA_INIT_COUNT
	.align		4
        /*0064*/ 	.byte	0x02, 0x4a
	.zero		1
	.zero		1


	//----- nvinfo : EIATTR_EXIT_INSTR_OFFSETS
	.align		4
        /*0068*/ 	.byte	0x04, 0x1c
        /*006a*/ 	.short	(.L_231 - .L_230)


	//   ....[0]....
.L_230:
        /*006c*/ 	.word	0x00000070


	//   ....[1]....
        /*0070*/ 	.word	0x00001230


	//----- nvinfo : EIATTR_CRS_STACK_SIZE
	.align		4
.L_231:
        /*0074*/ 	.byte	0x04, 0x1e
        /*0076*/ 	.short	(.L_233 - .L_232)
.L_232:
        /*0078*/ 	.word	0x00000000


	//----- nvinfo : EIATTR_CBANK_PARAM_SIZE
	.align		4
.L_233:
        /*007c*/ 	.byte	0x03, 0x19
        /*007e*/ 	.short	0x0020


	//----- nvinfo : EIATTR_PARAM_CBANK
	.align		4
        /*0080*/ 	.byte	0x04, 0x0a
        /*0082*/ 	.short	(.L_235 - .L_234)
	.align		4
.L_234:
        /*0084*/ 	.word	index@(.nv.constant0.ComputeCategoricalCrossentropyLoss)
        /*0088*/ 	.short	0x0380
        /*008a*/ 	.short	0x0020


	//----- nvinfo : EIATTR_SW_WAR
	.align		4
.L_235:
        /*008c*/ 	.byte	0x04, 0x36
        /*008e*/ 	.short	(.L_237 - .L_236)
.L_236:
        /*0090*/ 	.word	0x00000008
.L_237:


//--------------------- .nv.info.ApplyZeroPaddingForRowId --------------------------
	.section	.nv.info.ApplyZeroPaddingForRowId,"",@"SHT_CUDA_INFO"
	.sectionflags	@""
	.align	4


	//----- nvinfo : EIATTR_CUDA_API_VERSION
	.align		4
        /*0000*/ 	.byte	0x04, 0x37
        /*0002*/ 	.short	(.L_239 - .L_238)
.L_238:
        /*0004*/ 	.word	0x00000082


	//----- nvinfo : EIATTR_KPARAM_INFO
	.align		4
.L_239:
        /*0008*/ 	.byte	0x04, 0x17
        /*000a*/ 	.short	(.L_241 - .L_240)
.L_240:
        /*000c*/ 	.word	0x00000000
        /*0010*/ 	.short	0x0008
        /*0012*/ 	.short	0x0028
        /*0014*/ 	.byte	0x00, 0xf5, 0x21, 0x00


	//----- nvinfo : EIATTR_KPARAM_INFO
	.align		4
.L_241:
        /*0018*/ 	.byte	0x04, 0x17
        /*001a*/ 	.short	(.L_243 - .L_242)
.L_242:
        /*001c*/ 	.word	0x00000000
        /*0020*/ 	.short	0x0007
        /*0022*/ 	.short	0x0020
        /*0024*/ 	.byte	0x00, 0xf5, 0x21, 0x00


	//----- nvinfo : EIATTR_KPARAM_INFO
	.align		4
.L_243:
        /*0028*/ 	.byte	0x04, 0x17
        /*002a*/ 	.short	(.L_245 - .L_244)
.L_244:
        /*002c*/ 	.word	0x00000000
        /*0030*/ 	.short	0x0006
        /*0032*/ 	.short	0x0018
        /*0034*/ 	.byte	0x00, 0xf0, 0x11, 0x00


	//----- nvinfo : EIATTR_KPARAM_INFO
	.align		4
.L_245:
        /*0038*/ 	.byte	0x04, 0x17
        /*003a*/ 	.short	(.L_247 - .L_246)
.L_246:
        /*003c*/ 	.word	0x00000000
        /*0040*/ 	.short	0x0005
        /*0042*/ 	.short	0x0014
        /*0044*/ 	.byte	0x00, 0xf0, 0x11, 0x00


	//----- nvinfo : EIATTR_KPARAM_INFO
	.align		4
.L_247:
        /*0048*/ 	.byte	0x04, 0x17
        /*004a*/ 	.short	(.L_249 - .L_248)
.L_248:
        /*004c*/ 	.word	0x00000000
        /*0050*/ 	.short	0x0004
        /*0052*/ 	.short	0x0010
        /*0054*/ 	.byte	0x00, 0xf0, 0x11, 0x00


	//----- nvinfo : EIATTR_KPARAM_INFO
	.align		4
.L_249:
        /*0058*/ 	.byte	0x04, 0x17
        /*005a*/ 	.short	(.L_251 - .L_250)
.L_250:
        /*005c*/ 	.word	0x00000000
        /*0060*/ 	.short	0x0003
        /*0062*/ 	.short	0x000c
        /*0064*/ 	.byte	0x00, 0xf0, 0x11, 0x00


	//----- nvinfo : EIATTR_KPARAM_INFO
	.align		4
.L_251:
        /*0068*/ 	.byte	0x04, 0x17
        /*006a*/ 	.short	(.L_253 - .L_252)
.L_252:
        /*006c*/ 	.word	0x00000000
        /*0070*/ 	.short	0x0002
        /*0072*/ 	.short	0x0008
        /*0074*/ 	.byte	0x00, 0xf0, 0x11, 0x00


	//----- nvinfo : EIATTR_KPARAM_INFO
	.align		4
.L_253:
        /*0078*/ 	.byte	0x04, 0x17
        /*007a*/ 	.short	(.L_255 - .L_254)
.L_254:
        /*007c*/ 	.word	0x00000000
        /*0080*/ 	.short	0x0001
        /*0082*/ 	.short	0x0004
        /*0084*/ 	.byte	0x00, 0xf0, 0x11, 0x00


	//----- nvinfo : EIATTR_KPARAM_INFO
	.align		4
.L_255:
        /*0088*/ 	.byte	0x04, 0x17
        /*008a*/ 	.short	(.L_257 - .L_256)
.L_256:
        /*008c*/ 	.word	0x00000000
        /*0090*/ 	.short	0x0000
        /*0092*/ 	.short	0x0000
        /*0094*/ 	.byte	0x00, 0xf0, 0x11, 0x00


	//----- nvinfo : EIATTR_SPARSE_MMA_MASK
	.align		4
.L_257:
        /*0098*/ 	.byte	0x03, 0x50
        /*009a*/ 	.short	0x0000


	//----- nvinfo : EIATTR_MAXREG_COUNT
	.align		4
        /*009c*/ 	.byte	0x03, 0x1b
        /*009e*/ 	.short	0x00ff


	//----- nvinfo : EIATTR_MERCURY_ISA_VERSION
	.align		4
        /*00a0*/ 	.byte	0x03, 0x5f
        /*00a2*/ 	.short	0x0101


	//----- nvinfo : EIATTR_VRC_CTA_INIT_COUNT
	.align		4
        /*00a4*/ 	.byte	0x02, 0x4a
	.zero		1
	.zero		1


	//----- nvinfo : EIATTR_EXIT_INSTR_OFFSETS
	.align		4
        /*00a8*/ 	.byte	0x04, 0x1c
        /*00aa*/ 	.short	(.L_259 - .L_258)


	//   ....[0]....
.L_258:
        /*00ac*/ 	.word	0x00000070


	//   ....[1]....
        /*00b0*/ 	.word	0x000002c0


	//   ....[2]....
        /*00b4*/ 	.word	0x00000730


	//   ....[3]....
        /*00b8*/ 	.word	0x000007a0


	//----- nvinfo : EIATTR_CBANK_PARAM_SIZE
	.align		4
.L_259:
        /*00bc*/ 	.byte	0x03, 0x19
        /*00be*/ 	.short	0x0030


	//----- nvinfo : EIATTR_PARAM_CBANK
	.align		4
        /*00c0*/ 	.byte	0x04, 0x0a
        /*00c2*/ 	.short	(.L_261 - .L_260)
	.align		4
.L_260:
        /*00c4*/ 	.word	index@(.nv.constant0.ApplyZeroPaddingForRowId)
        /*00c8*/ 	.short	0x0380
        /*00ca*/ 	.short	0x0030


	//----- nvinfo : EIATTR_SW_WAR
	.align		4
.L_261:
        /*00cc*/ 	.byte	0x04, 0x36
        /*00ce*/ 	.short	(.L_263 - .L_262)
.L_262:
        /*00d0*/ 	.word	0x00000008
.L_263:


//--------------------- .nv.info.MultiplyEachRowIntoSingleValue --------------------------
	.section	.nv.info.MultiplyEachRowIntoSingleValue,"",@"SHT_CUDA_INFO"
	.sectionflags	@""
	.align	4


	//----- nvinfo : EIATTR_CUDA_API_VERSION
	.align		4
        /*0000*/ 	.byte	0x04, 0x37
        /*0002*/ 	.short	(.L_265 - .L_264)
.L_264:
        /*0004*/ 	.word	0x00000082


	//----- nvinfo : EIATTR_KPARAM_INFO
	.align		4
.L_265:
        /*0008*/ 	.byte	0x04, 0x17
        /*000a*/ 	.short	(.L_267 - .L_266)
.L_266:
        /*000c*/ 	.word	0x00000000
        /*0010*/ 	.short	0x0004
        /*0012*/ 	.short	0x0018
        /*0014*/ 	.byte	0x00, 0xf5, 0x21, 0x00


	//----- nvinfo : EIATTR_KPARAM_INFO
	.align		4
.L_267:
        /*0018*/ 	.byte	0x04, 0x17
        /*001a*/ 	.short	(.L_269 - .L_268)
.L_268:
        /*001c*/ 	.word	0x00000000
        /*0020*/ 	.short	0x0003
        /*0022*/ 	.short	0x0010
        /*0024*/ 	.byte	0x00, 0xf5, 0x21, 0x00


	//----- nvinfo : EIATTR_KPARAM_INFO
	.align		4
.L_269:
        /*0028*/ 	.byte	0x04, 0x17
        /*002a*/ 	.short	(.L_271 - .L_270)
.L_270:
        /*002c*/ 	.word	0x00000000
        /*0030*/ 	.short	0x0002
        /*0032*/ 	.short	0x0008
        /*0034*/ 	.byte	0x00, 0xf5, 0x21, 0x00


	//----- nvinfo : EIATTR_KPARAM_INFO
	.align		4
.L_271:
        /*0038*/ 	.byte	0x04, 0x17
        /*003a*/ 	.short	(.L_273 - .L_272)
.L_272:
        /*003c*/ 	.word	0x00000000
        /*0040*/ 	.short	0x0001
        /*0042*/ 	.short	0x0004
        /*0044*/ 	.byte	0x00, 0xf0, 0x11, 0x00


	//----- nvinfo : EIATTR_KPARAM_INFO
	.align		4
.L_273:
        /*0048*/ 	.byte	0x04, 0x17
        /*004a*/ 	.short	(.L_275 - .L_274)
.L_274:
        /*004c*/ 	.word	0x00000000
        /*0050*/ 	.short	0x0000
        /*0052*/ 	.short	0x0000
        /*0054*/ 	.byte	0x00, 0xf0, 0x11, 0x00


	//----- nvinfo : EIATTR_SPARSE_MMA_MASK
	.align		4
.L_275:
        /*0058*/ 	.byte	0x03, 0x50
        /*005a*/ 	.short	0x0000


	//----- nvinfo : EIATTR_MAXREG_COUNT
	.align		4
        /*005c*/ 	.byte	0x03, 0x1b
        /*005e*/ 	.short	0x00ff


	//----- nvinfo : EIATTR_MERCURY_ISA_VERSION
	.align		4
        /*0060*/ 	.byte	0x03, 0x5f
        /*0062*/ 	.short	0x0101


	//----- nvinfo : EIATTR_VRC_CTA_INIT_COUNT
	.align		4
        /*0064*/ 	.byte	0x02, 0x4a
	.zero		1
	.zero		1


	//----- nvinfo : EIATTR_EXIT_INSTR_OFFSETS
	.align		4
        /*0068*/ 	.byte	0x04, 0x1c
        /*006a*/ 	.short	(.L_277 - .L_276)


	//   ....[0]....
.L_276:
        /*006c*/ 	.word	0x00000070


	//   ....[1]....
        /*0070*/ 	.word	0x000009c0


	//----- nvinfo : EIATTR_CBANK_PARAM_SIZE
	.align		4
.L_277:
        /*0074*/ 	.byte	0x03, 0x19
        /*0076*/ 	.short	0x0020


	//----- nvinfo : EIATTR_PARAM_CBANK
	.align		4
        /*0078*/ 	.byte	0x04, 0x0a
        /*007a*/ 	.short	(.L_279 - .L_278)
	.align		4
.L_278:
        /*007c*/ 	.word	index@(.nv.constant0.MultiplyEachRowIntoSingleValue)
        /*0080*/ 	.short	0x0380
        /*0082*/ 	.short	0x0020


	//----- nvinfo : EIATTR_SW_WAR
	.align		4
.L_279:
        /*0084*/ 	.byte	0x04, 0x36
        /*0086*/ 	.short	(.L_281 - .L_280)
.L_280:
        /*0088*/ 	.word	0x00000008
.L_281:


//--------------------- .nv.info.SwishGradient    --------------------------
	.section	.nv.info.SwishGradient,"",@"SHT_CUDA_INFO"
	.sectionflags	@""
	.align	4


	//----- nvinfo : EIATTR_CUDA_API_VERSION
	.align		4
        /*0000*/ 	.byte	0x04, 0x37
        /*0002*/ 	.short	(.L_283 - .L_282)
.L_282:
        /*0004*/ 	.word	0x00000082


	//----- nvinfo : EIATTR_KPARAM_INFO
	.align		4
.L_283:
        /*0008*/ 	.byte	0x04, 0x17
        /*000a*/ 	.short	(.L_285 - .L_284)
.L_284:
        /*000c*/ 	.word	0x00000000
        /*0010*/ 	.short	0x0004
        /*0012*/ 	.short	0x0020
        /*0014*/ 	.byte	0x00, 0xf5, 0x21, 0x00


	//----- nvinfo : EIATTR_KPARAM_INFO
	.align		4
.L_285:
        /*0018*/ 	.byte	0x04, 0x17
        /*001a*/ 	.short	(.L_287 - .L_286)
.L_286:
        /*001c*/ 	.word	0x00000000
        /*0020*/ 	.short	0x0003
        /*0022*/ 	.short	0x0018
        /*0024*/ 	.byte	0x00, 0xf5, 0x21, 0x00


	//----- nvinfo : EIATTR_KPARAM_INFO
	.align		4
.L_287:
        /*0028*/ 	.byte	0x04, 0x17
        /*002a*/ 	.short	(.L_289 - .L_288)
.L_288:
        /*002c*/ 	.word	0x00000000
        /*0030*/ 	.short	0x0002
        /*0032*/ 	.short	0x0010
        /*0034*/ 	.byte	0x00, 0xf5, 0x21, 0x00


	//----- nvinfo : EIATTR_KPARAM_INFO
	.align		4
.L_289:
        /*0038*/ 	.byte	0x04, 0x17
        /*003a*/ 	.short	(.L_291 - .L_290)
.L_290:
        /*003c*/ 	.word	0x00000000
        /*0040*/ 	.short	0x0001
        /*0042*/ 	.short	0x0008
        /*0044*/ 	.byte	0x00, 0xf5, 0x21, 0x00


	//----- nvinfo : EIATTR_KPARAM_INFO
	.align		4
.L_291:
        /*0048*/ 	.byte	0x04, 0x17
        /*004a*/ 	.short	(.L_293 - .L_292)
.L_292:
        /*004c*/ 	.word	0x00000000
        /*0050*/ 	.short	0x0000
        /*0052*/ 	.short	0x0000
        /*0054*/ 	.byte	0x00, 0xf0, 0x11, 0x00


	//----- nvinfo : EIATTR_SPARSE_MMA_MASK
	.align		4
.L_293:
        /*0058*/ 	.byte	0x03, 0x50
        /*005a*/ 	.short	0x0000


	//----- nvinfo : EIATTR_MAXREG_COUNT
	.align		4
        /*005c*/ 	.byte	0x03, 0x1b
        /*005e*/ 	.short	0x00ff


	//----- nvinfo : EIATTR_MERCURY_ISA_VERSION
	.align		4
        /*0060*/ 	.byte	0x03, 0x5f
        /*0062*/ 	.short	0x0101


	//----- nvinfo : EIATTR_VRC_CTA_INIT_COUNT
	.align		4
        /*0064*/ 	.byte	0x02, 0x4a
	.zero		1
	.zero		1


	//----- nvinfo : EIATTR_EXIT_INSTR_OFFSETS
	.align		4
        /*0068*/ 	.byte	0x04, 0x1c
        /*006a*/ 	.short	(.L_295 - .L_294)


	//   ....[0]....
.L_294:
        /*006c*/ 	.word	0x00000070


	//   ....[1]....
        /*0070*/ 	.word	0x000002c0


	//----- nvinfo : EIATTR_CRS_STACK_SIZE
	.align		4
.L_295:
        /*0074*/ 	.byte	0x04, 0x1e
        /*0076*/ 	.short	(.L_297 - .L_296)
.L_296:
        /*0078*/ 	.word	0x00000000


	//----- nvinfo : EIATTR_CBANK_PARAM_SIZE
	.align		4
.L_297:
        /*007c*/ 	.byte	0x03, 0x19
        /*007e*/ 	.short	0x0028


	//----- nvinfo : EIATTR_PARAM_CBANK
	.align		4
        /*0080*/ 	.byte	0x04, 0x0a
        /*0082*/ 	.short	(.L_299 - .L_298)
	.align		4
.L_298:
        /*0084*/ 	.word	index@(.nv.constant0.SwishGradient)
        /*0088*/ 	.short	0x0380
        /*008a*/ 	.short	0x0028


	//----- nvinfo : EIATTR_SW_WAR
	.align		4
.L_299:
        /*008c*/ 	.byte	0x04, 0x36
        /*008e*/ 	.short	(.L_301 - .L_300)
.L_300:
        /*0090*/ 	.word	0x00000008
.L_301:


//--------------------- .nv.info.ComputeAccuracy  --------------------------
	.section	.nv.info.ComputeAccuracy,"",@"SHT_CUDA_INFO"
	.sectionflags	@""
	.align	4


	//----- nvinfo : EIATTR_CUDA_API_VERSION
	.align		4
        /*0000*/ 	.byte	0x04, 0x37
        /*0002*/ 	.short	(.L_303 - .L_302)
.L_302:
        /*0004*/ 	.word	0x00000082


	//----- nvinfo : EIATTR_KPARAM_INFO
	.align		4
.L_303:
        /*0008*/ 	.byte	0x04, 0x17
        /*000a*/ 	.short	(.L_305 - .L_304)
.L_304:
        /*000c*/ 	.word	0x00000000
        /*0010*/ 	.short	0x0004
        /*0012*/ 	.short	0x0018
        /*0014*/ 	.byte	0x00, 0xf5, 0x21, 0x00


	//----- nvinfo : EIATTR_KPARAM_INFO
	.align		4
.L_305:
        /*0018*/ 	.byte	0x04, 0x17
        /*001a*/ 	.short	(.L_307 - .L_306)
.L_306:
        /*001c*/ 	.word	0x00000000
        /*0020*/ 	.short	0x0003
        /*0022*/ 	.short	0x0010
        /*0024*/ 	.byte	0x00, 0xf5, 0x21, 0x00


	//----- nvinfo : EIATTR_KPARAM_INFO
	.align		4
.L_307:
        /*0028*/ 	.byte	0x04, 0x17
        /*002a*/ 	.short	(.L_309 - .L_308)
.L_308:
        /*002c*/ 	.word	0x00000000
        /*0030*/ 	.short	0x0002
        /*0032*/ 	.short	0x0008
        /*0034*/ 	.byte	0x00, 0xf5, 0x21, 0x00


	//----- nvinfo : EIATTR_KPARAM_INFO
	.align		4
.L_309:
        /*0038*/ 	.byte	0x04, 0x17
        /*003a*/ 	.short	(.L_311 - .L_310)
.L_310:
        /*003c*/ 	.word	0x00000000
        /*0040*/ 	.short	0x0001
        /*0042*/ 	.short	0x0004
        /*0044*/ 	.byte	0x00, 0xf0, 0x11, 0x00


	//----- nvinfo : EIATTR_KPARAM_INFO
	.align		4
.L_311:
        /*0048*/ 	.byte	0x04, 0x17
        /*004a*/ 	.short	(.L_313 - .L_312)
.L_312:
        /*004c*/ 	.word	0x00000000
        /*0050*/ 	.short	0x0000
        /*0052*/ 	.short	0x0000
        /*0054*/ 	.byte	0x00, 0xf0, 0x11, 0x00


	//----- nvinfo : EIATTR_SPARSE_MMA_MASK
	.align		4
.L_313:
        /*0058*/ 	.byte	0x03, 0x50
        /*005a*/ 	.short	0x0000


	//----- nvinfo : EIATTR_MAXREG_COUNT
	.align		4
        /*005c*/ 	.byte	0x03, 0x1b
        /*005e*/ 	.short	0x00ff


	//----- nvinfo : EIATTR_MERCURY_ISA_VERSION
	.align		4
        /*0060*/ 	.byte	0x03, 0x5f
        /*0062*/ 	.short	0x0101


	//----- nvinfo : EIATTR_VRC_CTA_INIT_COUNT
	.align		4
        /*0064*/ 	.byte	0x02, 0x4a
	.zero		1
	.zero		1


	//----- nvinfo : EIATTR_EXIT_INSTR_OFFSETS
	.align		4
        /*0068*/ 	.byte	0x04, 0x1c
        /*006a*/ 	.short	(.L_315 - .L_314)


	//   ....[0]....
.L_314:
        /*006c*/ 	.word	0x00000070


	//   ....[1]....
        /*0070*/ 	.word	0x00000170


	//   ....[2]....
        /*0074*/ 	.word	0x00000fd0


	//----- nvinfo : EIATTR_CRS_STACK_SIZE
	.align		4
.L_315:
        /*0078*/ 	.byte	0x04, 0x1e
        /*007a*/ 	.short	(.L_317 - .L_316)
.L_316:
        /*007c*/ 	.word	0x00000000


	//----- nvinfo : EIATTR_CBANK_PARAM_SIZE
	.align		4
.L_317:
        /*0080*/ 	.byte	0x03, 0x19
        /*0082*/ 	.short	0x0020


	//----- nvinfo : EIATTR_PARAM_CBANK
	.align		4
        /*0084*/ 	.byte	0x04, 0x0a
        /*0086*/ 	.short	(.L_319 - .L_318)
	.align		4
.L_318:
        /*0088*/ 	.word	index@(.nv.constant0.ComputeAccuracy)
        /*008c*/ 	.short	0x0380
        /*008e*/ 	.short	0x0020


	//----- nvinfo : EIATTR_SW_WAR
	.align		4
.L_319:
        /*0090*/ 	.byte	0x04, 0x36
        /*0092*/ 	.short	(.L_321 - .L_320)
.L_320:
        /*0094*/ 	.word	0x00000008
.L_321:


//--------------------- .nv.info.UpdateAdamOptimizer --------------------------
	.section	.nv.info.UpdateAdamOptimizer,"",@"SHT_CUDA_INFO"
	.sectionflags	@""
	.align	4


	//----- nvinfo : EIATTR_CUDA_API_VERSION
	.align		4
        /*0000*/ 	.byte	0x04, 0x37
        /*0002*/ 	.short	(.L_323 - .L_322)
.L_322:
        /*0004*/ 	.word	0x00000082


	//----- nvinfo : EIATTR_KPARAM_INFO
	.align		4
.L_323:
        /*0008*/ 	.byte	0x04, 0x17
        /*000a*/ 	.short	(.L_325 - .L_324)
.L_324:
        /*000c*/ 	.word	0x00000000
        /*0010*/ 	.short	0x0008
        /*0012*/ 	.short	0x0030
        /*0014*/ 	.byte	0x00, 0xf5, 0x21, 0x00


	//----- nvinfo : EIATTR_KPARAM_INFO
	.align		4
.L_325:
        /*0018*/ 	.byte	0x04, 0x17
        /*001a*/ 	.short	(.L_327 - .L_326)
.L_326:
        /*001c*/ 	.word	0x00000000
        /*0020*/ 	.short	0x0007
        /*0022*/ 	.short	0x0028
        /*0024*/ 	.byte	0x00, 0xf5, 0x21, 0x00


	//----- nvinfo : EIATTR_KPARAM_INFO
	.align		4
.L_327:
        /*0028*/ 	.byte	0x04, 0x17
        /*002a*/ 	.short	(.L_329 - .L_328)
.L_328:
        /*002c*/ 	.word	0x00000000
        /*0030*/ 	.short	0x0006
        /*0032*/ 	.short	0x0020
        /*0034*/ 	.byte	0x00, 0xf5, 0x21, 0x00


	//----- nvinfo : EIATTR_KPARAM_INFO
	.align		4
.L_329:
        /*0038*/ 	.byte	0x04, 0x17
        /*003a*/ 	.short	(.L_331 - .L_330)
.L_330:
        /*003c*/ 	.word	0x00000000
        /*0040*/ 	.short	0x0005
        /*0042*/ 	.short	0x0018
        /*0044*/ 	.byte	0x00, 0xf5, 0x21, 0x00


	//----- nvinfo : EIATTR_KPARAM_INFO
	.align		4
.L_331:
        /*0048*/ 	.byte	0x04, 0x17
        /*004a*/ 	.short	(.L_333 - .L_332)
.L_332:
        /*004c*/ 	.word	0x00000000
        /*0050*/ 	.short	0x0004
        /*0052*/ 	.short	0x0010
        /*0054*/ 	.byte	0x00, 0xf0, 0x11, 0x00


	//----- nvinfo : EIATTR_KPARAM_INFO
	.align		4
.L_333:
        /*0058*/ 	.byte	0x04, 0x17
        /*005a*/ 	.short	(.L_335 - .L_334)
.L_334:
        /*005c*/ 	.word	0x00000000
        /*0060*/ 	.short	0x0003
        /*0062*/ 	.short	0x000c
        /*0064*/ 	.byte	0x00, 0xf0, 0x11, 0x00


	//----- nvinfo : EIATTR_KPARAM_INFO
	.align		4
.L_335:
        /*0068*/ 	.byte	0x04, 0x17
        /*006a*/ 	.short	(.L_337 - .L_336)
.L_336:
        /*006c*/ 	.word	0x00000000
        /*0070*/ 	.short	0x0002
        /*0072*/ 	.short	0x0008
        /*0074*/ 	.byte	0x00, 0xf0, 0x11, 0x00


	//----- nvinfo : EIATTR_KPARAM_INFO
	.align		4
.L_337:
        /*0078*/ 	.byte	0x04, 0x17
        /*007a*/ 	.short	(.L_339 - .L_338)
.L_338:
        /*007c*/ 	.word	0x00000000
        /*0080*/ 	.short	0x0001
        /*0082*/ 	.short	0x0004
        /*0084*/ 	.byte	0x00, 0xf0, 0x11, 0x00


	//----- nvinfo : EIATTR_KPARAM_INFO
	.align		4
.L_339:
        /*0088*/ 	.byte	0x04, 0x17
        /*008a*/ 	.short	(.L_341 - .L_340)
.L_340:
        /*008c*/ 	.word	0x00000000
        /*0090*/ 	.short	0x0000
        /*0092*/ 	.short	0x0000
        /*0094*/ 	.byte	0x00, 0xf0, 0x11, 0x00


	//----- nvinfo : EIATTR_SPARSE_MMA_MASK
	.align		4
.L_341:
        /*0098*/ 	.byte	0x03, 0x50
        /*009a*/ 	.short	0x0000


	//----- nvinfo : EIATTR_MAXREG_COUNT
	.align		4
        /*009c*/ 	.byte	0x03, 0x1b
        /*009e*/ 	.short	0x00ff


	//----- nvinfo : EIATTR_MERCURY_ISA_VERSION
	.align		4
        /*00a0*/ 	.byte	0x03, 0x5f
        /*00a2*/ 	.short	0x0101


	//----- nvinfo : EIATTR_VRC_CTA_INIT_COUNT
	.align		4
        /*00a4*/ 	.byte	0x02, 0x4a
	.zero		1
	.zero		1


	//----- nvinfo : EIATTR_EXIT_INSTR_OFFSETS
	.align		4
        /*00a8*/ 	.byte	0x04, 0x1c
        /*00aa*/ 	.short	(.L_343 - .L_342)


	//   ....[0]....
.L_342:
        /*00ac*/ 	.word	0x00000070


	//   ....[1]....
        /*00b0*/ 	.word	0x00000490


	//----- nvinfo : EIATTR_CRS_STACK_SIZE
	.align		4
.L_343:
        /*00b4*/ 	.byte	0x04, 0x1e
        /*00b6*/ 	.short	(.L_345 - .L_344)
.L_344:
        /*00b8*/ 	.word	0x00000000


	//----- nvinfo : EIATTR_CBANK_PARAM_SIZE
	.align		4
.L_345:
        /*00bc*/ 	.byte	0x03, 0x19
        /*00be*/ 	.short	0x0038


	//----- nvinfo : EIATTR_PARAM_CBANK
	.align		4
        /*00c0*/ 	.byte	0x04, 0x0a
        /*00c2*/ 	.short	(.L_347 - .L_346)
	.align		4
.L_346:
        /*00c4*/ 	.word	index@(.nv.constant0.UpdateAdamOptimizer)
        /*00c8*/ 	.short	0x0380
        /*00ca*/ 	.short	0x0038


	//----- nvinfo : EIATTR_SW_WAR
	.align		4
.L_347:
        /*00cc*/ 	.byte	0x04, 0x36
        /*00ce*/ 	.short	(.L_349 - .L_348)
.L_348:
        /*00d0*/ 	.word	0x00000008
.L_349:


//--------------------- .nv.info.Sum              --------------------------
	.section	.nv.info.Sum,"",@"SHT_CUDA_INFO"
	.sectionflags	@""
	.align	4


	//----- nvinfo : EIATTR_CUDA_API_VERSION
	.align		4
        /*0000*/ 	.byte	0x04, 0x37
        /*0002*/ 	.short	(.L_351 - .L_350)
.L_350:
        /*0004*/ 	.word	0x00000082


	//----- nvinfo : EIATTR_KPARAM_INFO
	.align		4
.L_351:
        /*0008*/ 	.byte	0x04, 0x17
        /*000a*/ 	.short	(.L_353 - .L_352)
.L_352:
        /*000c*/ 	.word	0x00000000
        /*0010*/ 	.short	0x0003
        /*0012*/ 	.short	0x0018
        /*0014*/ 	.byte	0x00, 0xf5, 0x21, 0x00


	//----- nvinfo : EIATTR_KPARAM_INFO
	.align		4
.L_353:
        /*0018*/ 	.byte	0x04, 0x17
        /*001a*/ 	.short	(.L_355 - .L_354)
.L_354:
        /*001c*/ 	.word	0x00000000
        /*0020*/ 	.short	0x0002
        /*0022*/ 	.short	0x0010
        /*0024*/ 	.byte	0x00, 0xf5, 0x21, 0x00


	//----- nvinfo : EIATTR_KPARAM_INFO
	.align		4
.L_355:
        /*0028*/ 	.byte	0x04, 0x17
        /*002a*/ 	.short	(.L_357 - .L_356)
.L_356:
        /*002c*/ 	.word	0x00000000
        /*0030*/ 	.short	0x0001
        /*0032*/ 	.short	0x0008
        /*0034*/ 	.byte	0x00, 0xf5, 0x21, 0x00


	//----- nvinfo : EIATTR_KPARAM_INFO
	.align		4
.L_357:
        /*0038*/ 	.byte	0x04, 0x17
        /*003a*/ 	.short	(.L_359 - .L_358)
.L_358:
        /*003c*/ 	.word	0x00000000
        /*0040*/ 	.short	0x0000
        /*0042*/ 	.short	0x0000
        /*0044*/ 	.byte	0x00, 0xf0, 0x11, 0x00


	//----- nvinfo : EIATTR_SPARSE_MMA_MASK
	.align		4
.L_359:
        /*0048*/ 	.byte	0x03, 0x50
        /*004a*/ 	.short	0x0000


	//----- nvinfo : EIATTR_MAXREG_COUNT
	.align		4
        /*004c*/ 	.byte	0x03, 0x1b
        /*004e*/ 	.short	0x00ff


	//----- nvinfo : EIATTR_MERCURY_ISA_VERSION
	.align		4
        /*0050*/ 	.byte	0x03, 0x5f
        /*0052*/ 	.short	0x0101


	//----- nvinfo : EIATTR_VRC_CTA_INIT_COUNT
	.align		4
        /*0054*/ 	.byte	0x02, 0x4a
	.zero		1
	.zero		1


	//----- nvinfo : EIATTR_EXIT_INSTR_OFFSETS
	.align		4
        /*0058*/ 	.byte	0x04, 0x1c
        /*005a*/ 	.short	(.L_361 - .L_360)


	//   ....[0]....
.L_360:
        /*005c*/ 	.word	0x00000070


	//   ....[1]....
        /*0060*/ 	.word	0x00000180


	//----- nvinfo : EIATTR_CRS_STACK_SIZE
	.align		4
.L_361:
        /*0064*/ 	.byte	0x04, 0x1e
        /*0066*/ 	.short	(.L_363 - .L_362)
.L_362:
        /*0068*/ 	.word	0x00000000


	//----- nvinfo : EIATTR_CBANK_PARAM_SIZE
	.align		4
.L_363:
        /*006c*/ 	.byte	0x03, 0x19
        /*006e*/ 	.short	0x0020


	//----- nvinfo : EIATTR_PARAM_CBANK
	.align		4
        /*0070*/ 	.byte	0x04, 0x0a
        /*0072*/ 	.short	(.L_365 - .L_364)
	.align		4
.L_364:
        /*0074*/ 	.word	index@(.nv.constant0.Sum)
        /*0078*/ 	.short	0x0380
        /*007a*/ 	.short	0x0020


	//----- nvinfo : EIATTR_SW_WAR
	.align		4
.L_365:
        /*007c*/ 	.byte	0x04, 0x36
        /*007e*/ 	.short	(.L_367 - .L_366)
.L_366:
        /*0080*/ 	.word	0x00000008
.L_367:


//--------------------- .nv.callgraph             --------------------------
	.section	.nv.callgraph,"",@"SHT_CUDA_CALLGRAPH"
	.align	4
	.sectionentsize	8
	.align		4
        /*0000*/ 	.word	0x00000000
	.align		4
        /*0004*/ 	.word	0xffffffff
	.align		4
        /*0008*/ 	.word	0x00000000
	.align		4
        /*000c*/ 	.word	0xfffffffe
	.align		4
        /*0010*/ 	.word	0x00000000
	.align		4
        /*0014*/ 	.word	0xfffffffd
	.align		4
        /*0018*/ 	.word	0x00000000
	.align		4
        /*001c*/ 	.word	0xfffffffc


//--------------------- .text.Split               --------------------------
	.section	.text.Split,"ax",@progbits
	.align	128
        .global         Split
        .type           Split,@function
        .size           Split,(.L_x_158 - Split)
        .other          Split,@"STO_CUDA_ENTRY STV_DEFAULT"
Split:
.text.Split:
[----:B------:R-:W-:Y:S01]  /*0000*/  LDC R1, c[0x0][0x37c] ;  /* 0x0000df00ff017b82 */ /* 0x000fe20000000800 */
[----:B------:R-:W0:Y:S07]  /*0010*/  S2R R0, SR_TID.X ;  /* 0x0000000000007919 */ /* 0x000e2e0000002100 */
[----:B------:R-:W0:Y:S01]  /*0020*/  S2UR UR4, SR_CTAID.X ;  /* 0x00000000000479c3 */ /* 0x000e220000002500 */
[----:B------:R-:W1:Y:S07]  /*0030*/  LDCU UR5, c[0x0][0x380] ;  /* 0x00007000ff0577ac */ /* 0x000e6e0008000800 */
[----:B------:R-:W0:Y:S02]  /*0040*/  LDC R5, c[0x0][0x360] ;  /* 0x0000d800ff057b82 */ /* 0x000e240000000800 */
[----:B0-----:R-:W-:-:S05]  /*0050*/  IMAD R5, R5, UR4, R0 ;  /* 0x0000000405057c24 */ /* 0x001fca000f8e0200 */
[----:B-1----:R-:W-:-:S13]  /*0060*/  ISETP.GE.AND P0, PT, R5, UR5, PT ;  /* 0x0000000505007c0c */ /* 0x002fda000bf06270 */
[----:B------:R-:W-:Y:S05]  /*0070*/  @P0 EXIT ;  /* 0x000000000000094d */ /* 0x000fea0003800000 */
[----:B------:R-:W0:Y:S01]  /*0080*/  LDC R4, c[0x0][0x390] ;  /* 0x0000e400ff047b82 */ /* 0x000e220000000800 */
[----:B------:R-:W1:Y:S01]  /*0090*/  LDCU UR6, c[0x0][0x3a0] ;  /* 0x00007400ff0677ac */ /* 0x000e620008000800 */
[----:B------:R-:W2:Y:S01]  /*00a0*/  LDCU.64 UR4, c[0x0][0x358] ;  /* 0x00006b00ff0477ac */ /* 0x000ea20008000a00 */
[----:B0-----:R-:W-:-:S04]  /*00b0*/  IABS R7, R4 ;  /* 0x0000000400077213 */ /* 0x001fc80000000000 */
[----:B------:R-:W0:Y:S08]  /*00c0*/  I2F.RP R0, R7 ;  /* 0x0000000700007306 */ /* 0x000e300000209400 */
[----:B0-----:R-:W0:Y:S02]  /*00d0*/  MUFU.RCP R0, R0 ;  /* 0x0000000000007308 */ /* 0x001e240000001000 */
[----:B0-----:R-:W-:-:S06]  /*00e0*/  IADD3 R2, PT, PT, R0, 0xffffffe, RZ ;  /* 0x0ffffffe00027810 */ /* 0x001fcc0007ffe0ff */
[----:B------:R0:W3:Y:S02]  /*00f0*/  F2I.FTZ.U32.TRUNC.NTZ R3, R2 ;  /* 0x0000000200037305 */ /* 0x0000e4000021f000 */
[----:B0-----:R-:W-:Y:S02]  /*0100*/  HFMA2 R2, -RZ, RZ, 0, 0 ;  /* 0x00000000ff027431 */ /* 0x001fe400000001ff */
[----:B---3--:R-:W-:-:S04]  /*0110*/  IMAD.MOV R6, RZ, RZ, -R3 ;  /* 0x000000ffff067224 */ /* 0x008fc800078e0a03 */
[----:B------:R-:W-:Y:S01]  /*0120*/  IMAD R9, R6, R7, RZ ;  /* 0x0000000706097224 */ /* 0x000fe200078e02ff */
[----:B------:R-:W-:-:S03]  /*0130*/  IABS R6, R5 ;  /* 0x0000000500067213 */ /* 0x000fc60000000000 */
[----:B------:R-:W-:-:S06]  /*0140*/  IMAD.HI.U32 R3, R3, R9, R2 ;  /* 0x0000000903037227 */ /* 0x000fcc00078e0002 */
[----:B------:R-:W-:-:S04]  /*0150*/  IMAD.HI.U32 R3, R3, R6, RZ ;  /* 0x0000000603037227 */ /* 0x000fc800078e00ff */
[----:B------:R-:W-:-:S04]  /*0160*/  IMAD.MOV R0, RZ, RZ, -R3 ;  /* 0x000000ffff007224 */ /* 0x000fc800078e0a03 */
[----:B------:R-:W-:-:S05]  /*0170*/  IMAD R0, R7, R0, R6 ;  /* 0x0000000007007224 */ /* 0x000fca00078e0206 */
[----:B------:R-:W-:-:S13]  /*0180*/  ISETP.GT.U32.AND P2, PT, R7, R0, PT ;  /* 0x000000000700720c */ /* 0x000fda0003f44070 */
[-C--:B------:R-:W-:Y:S01]  /*0190*/  @!P2 IADD3 R0, PT, PT, R0, -R7.reuse, RZ ;  /* 0x800000070000a210 */ /* 0x080fe20007ffe0ff */
[----:B------:R-:W-:Y:S01]  /*01a0*/  @!P2 VIADD R3, R3, 0x1 ;  /* 0x000000010303a836 */ /* 0x000fe20000000000 */
[----:B------:R-:W-:Y:S02]  /*01b0*/  ISETP.NE.AND P2, PT, R4, RZ, PT ;  /* 0x000000ff0400720c */ /* 0x000fe40003f45270 */
[----:B------:R-:W-:Y:S02]  /*01c0*/  ISETP.GE.U32.AND P0, PT, R0, R7, PT ;  /* 0x000000070000720c */ /* 0x000fe40003f06070 */
[----:B------:R-:W-:-:S04]  /*01d0*/  LOP3.LUT R0, R5, R4, RZ, 0x3c, !PT ;  /* 0x0000000405007212 */ /* 0x000fc800078e3cff */
[----:B------:R-:W-:-:S07]  /*01e0*/  ISETP.GE.AND P1, PT, R0, RZ, PT ;  /* 0x000000ff0000720c */ /* 0x000fce0003f26270 */
[----:B------:R-:W-:-:S04]  /*01f0*/  @P0 IADD3 R3, PT, PT, R3, 0x1, RZ ;  /* 0x0000000103030810 */ /* 0x000fc80007ffe0ff */
[----:B------:R-:W-:-:S05]  /*0200*/  MOV R7, R3 ;  /* 0x0000000300077202 */ /* 0x000fca0000000f00 */
[----:B------:R-:W-:Y:S01]  /*0210*/  @!P1 IMAD.MOV R7, RZ, RZ, -R7 ;  /* 0x000000ffff079224 */ /* 0x000fe200078e0a07 */
[----:B------:R-:W-:-:S04]  /*0220*/  @!P2 LOP3.LUT R7, RZ, R4, RZ, 0x33, !PT ;  /* 0x00000004ff07a212 */ /* 0x000fc800078e33ff */
[----:B------:R-:W-:-:S05]  /*0230*/  IADD3 R0, PT, PT, -R7, RZ, RZ ;  /* 0x000000ff07007210 */ /* 0x000fca0007ffe1ff */
[----:B------:R-:W-:-:S05]  /*0240*/  IMAD R0, R4, R0, R5 ;  /* 0x0000000004007224 */ /* 0x000fca00078e0205 */
[----:B-1----:R-:W-:-:S13]  /*0250*/  ISETP.GE.AND P0, PT, R0, UR6, PT ;  /* 0x0000000600007c0c */ /* 0x002fda000bf06270 */
[----:B--2---:R-:W-:Y:S05]  /*0260*/  @P0 BRA `(.L_x_0) ;  /* 0x0000000000200947 */ /* 0x004fea0003800000 */
[----:B------:R-:W0:Y:S02]  /*0270*/  LDC.64 R2, c[0x0][0x388] ;  /* 0x0000e200ff027b82 */ /* 0x000e240000000a00 */
[----:B0-----:R-:W-:-:S06]  /*0280*/  IMAD.WIDE R2, R5, 0x4, R2 ;  /* 0x0000000405027825 */ /* 0x001fcc00078e0202 */
[----:B------:R-:W0:Y:S01]  /*0290*/  LDC.64 R4, c[0x0][0x398] ;  /* 0x0000e600ff047b82 */ /* 0x000e220000000a00 */
[----:B------:R-:W2:Y:S01]  /*02a0*/  LDG.E.CONSTANT R3, desc[UR4][R2.64] ;  /* 0x0000000402037981 */ /* 0x000ea2000c1e9900 */
[----:B------:R-:W-:-:S04]  /*02b0*/  IMAD R7, R7, UR6, R0 ;  /* 0x0000000607077c24 */ /* 0x000fc8000f8e0200 */
[----:B0-----:R-:W-:-:S05]  /*02c0*/  IMAD.WIDE R4, R7, 0x4, R4 ;  /* 0x0000000407047825 */ /* 0x001fca00078e0204 */
[----:B--2---:R-:W-:Y:S01]  /*02d0*/  STG.E desc[UR4][R4.64], R3 ;  /* 0x0000000304007986 */ /* 0x004fe2000c101904 */
[----:B------:R-:W-:Y:S05]  /*02e0*/  EXIT ;  /* 0x000000000000794d */ /* 0x000fea0003800000 */
.L_x_0:
[----:B------:R-:W0:Y:S01]  /*02f0*/  LDC.64 R2, c[0x0][0x388] ;  /* 0x0000e200ff027b82 */ /* 0x000e220000000a00 */
[----:B------:R-:W1:Y:S01]  /*0300*/  LDCU UR7, c[0x0][0x3b0] ;  /* 0x00007600ff0777ac */ /* 0x000e620008000800 */
[----:B0-----:R-:W-:-:S06]  /*0310*/  IMAD.WIDE R4, R5, 0x4, R2 ;  /* 0x0000000405047825 */ /* 0x001fcc00078e0202 */
[----:B------:R-:W0:Y:S01]  /*0320*/  LDC.64 R2, c[0x0][0x3a8] ;  /* 0x0000ea00ff027b82 */ /* 0x000e220000000a00 */
[----:B------:R-:W2:Y:S01]  /*0330*/  LDG.E.CONSTANT R5, desc[UR4][R4.64] ;  /* 0x0000000404057981 */ /* 0x000ea2000c1e9900 */
[----:B------:R-:W-:-:S05]  /*0340*/  IADD3 R0, PT, PT, R0, -UR6, RZ ;  /* 0x8000000600007c10 */ /* 0x000fca000fffe0ff */
[----:B-1----:R-:W-:-:S04]  /*0350*/  IMAD R7, R7, UR7, R0 ;  /* 0x0000000707077c24 */ /* 0x002fc8000f8e0200 */
[----:B0-----:R-:W-:-:S05]  /*0360*/  IMAD.WIDE R2, R7, 0x4, R2 ;  /* 0x0000000407027825 */ /* 0x001fca00078e0202 */
[----:B--2---:R-:W-:Y:S01]  /*0370*/  STG.E desc[UR4][R2.64], R5 ;  /* 0x0000000502007986 */ /* 0x004fe2000c101904 */
[----:B------:R-:W-:Y:S05]  /*0380*/  EXIT ;  /* 0x000000000000794d */ /* 0x000fea0003800000 */
.L_x_1:
[----:B------:R-:W-:-:S00]  /*0390*/  BRA `(.L_x_1) ;  /* 0xfffffffc00fc7947 */ /* 0x000fc0000383ffff */
[----:B------:R-:W-:-:S00]  /*03a0*/  NOP ;  /* 0x0000000000007918 */ /* 0x000fc00000000000 */
        /* <DEDUP_REMOVED lines=13> */
.L_x_158:


//--------------------- .text.Concatenate         --------------------------
	.section	.text.Concatenate,"ax",@progbits
	.align	128
        .global         Concatenate
        .type           Concatenate,@function
        .size           Concatenate,(.L_x_159 - Concatenate)
        .other          Concatenate,@"STO_CUDA_ENTRY STV_DEFAULT"
Concatenate:
.text.Concatenate:
        /* <DEDUP_REMOVED lines=16> */
[----:B0-----:R-:W-:Y:S01]  /*0100*/  IMAD.MOV.U32 R2, RZ, RZ, RZ ;  /* 0x000000ffff027224 */ /* 0x001fe200078e00ff */
[----:B---3--:R-:W-:-:S05]  /*0110*/  IADD3 R6, PT, PT, RZ, -R3, RZ ;  /* 0x80000003ff067210 */ /* 0x008fca0007ffe0ff */
[----:B------:R-:W-:Y:S01]  /*0120*/  IMAD R9, R6, R5, RZ ;  /* 0x0000000506097224 */ /* 0x000fe200078e02ff */
[----:B------:R-:W-:-:S03]  /*0130*/  IABS R6, R0 ;  /* 0x0000000000067213 */ /* 0x000fc60000000000 */
[----:B------:R-:W-:Y:S01]  /*0140*/  IMAD.HI.U32 R3, R3, R9, R2 ;  /* 0x0000000903037227 */ /* 0x000fe200078e0002 */
[----:B------:R-:W-:-:S04]  /*0150*/  LOP3.LUT R2, R0, R7, RZ, 0x3c, !PT ;  /* 0x0000000700027212 */ /* 0x000fc800078e3cff */
[----:B------:R-:W-:Y:S01]  /*0160*/  ISETP.GE.AND P1, PT, R2, RZ, PT ;  /* 0x000000ff0200720c */ /* 0x000fe20003f26270 */
[----:B------:R-:W-:-:S05]  /*0170*/  IMAD.HI.U32 R3, R3, R6, RZ ;  /* 0x0000000603037227 */ /* 0x000fca00078e00ff */
[----:B------:R-:W-:-:S05]  /*0180*/  IADD3 R4, PT, PT, -R3, RZ, RZ ;  /* 0x000000ff03047210 */ /* 0x000fca0007ffe1ff */
[----:B------:R-:W-:-:S05]  /*0190*/  IMAD R4, R5, R4, R6 ;  /* 0x0000000405047224 */ /* 0x000fca00078e0206 */
[----:B------:R-:W-:-:S13]  /*01a0*/  ISETP.GT.U32.AND P2, PT, R5, R4, PT ;  /* 0x000000040500720c */ /* 0x000fda0003f44070 */
[----:B------:R-:W-:Y:S01]  /*01b0*/  @!P2 IMAD.IADD R4, R4, 0x1, -R5 ;  /* 0x000000010404a824 */ /* 0x000fe200078e0a05 */
[----:B------:R-:W-:Y:S02]  /*01c0*/  @!P2 IADD3 R3, PT, PT, R3, 0x1, RZ ;  /* 0x000000010303a810 */ /* 0x000fe40007ffe0ff */
[----:B------:R-:W-:Y:S02]  /*01d0*/  ISETP.NE.AND P2, PT, R7, RZ, PT ;  /* 0x000000ff0700720c */ /* 0x000fe40003f45270 */
[----:B------:R-:W-:-:S13]  /*01e0*/  ISETP.GE.U32.AND P0, PT, R4, R5, PT ;  /* 0x000000050400720c */ /* 0x000fda0003f06070 */
[----:B------:R-:W-:-:S05]  /*01f0*/  @P0 VIADD R3, R3, 0x1 ;  /* 0x0000000103030836 */ /* 0x000fca0000000000 */
[----:B------:R-:W-:-:S05]  /*0200*/  MOV R8, R3 ;  /* 0x0000000300087202 */ /* 0x000fca0000000f00 */
[----:B------:R-:W-:Y:S01]  /*0210*/  @!P1 IMAD.MOV R8, RZ, RZ, -R8 ;  /* 0x000000ffff089224 */ /* 0x000fe200078e0a08 */
[----:B------:R-:W-:-:S04]  /*0220*/  @!P2 LOP3.LUT R8, RZ, R7, RZ, 0x33, !PT ;  /* 0x00000007ff08a212 */ /* 0x000fc800078e33ff */
[----:B------:R-:W-:-:S05]  /*0230*/  IADD3 R2, PT, PT, -R8, RZ, RZ ;  /* 0x000000ff08027210 */ /* 0x000fca0007ffe1ff */
[----:B------:R-:W-:-:S05]  /*0240*/  IMAD R11, R7, R2, R0 ;  /* 0x00000002070b7224 */ /* 0x000fca00078e0200 */
[----:B-1----:R-:W-:-:S13]  /*0250*/  ISETP.GE.AND P0, PT, R11, UR6, PT ;  /* 0x000000060b007c0c */ /* 0x002fda000bf06270 */
[----:B------:R-:W0:Y:S01]  /*0260*/  @!P0 LDC.64 R2, c[0x0][0x398] ;  /* 0x0000e600ff028b82 */ /* 0x000e220000000a00 */
[----:B------:R-:W-:-:S07]  /*0270*/  @!P0 IMAD R5, R8, UR6, R11 ;  /* 0x0000000608058c24 */ /* 0x000fce000f8e020b */
[----:B------:R-:W1:Y:S01]  /*0280*/  @P0 LDC R7, c[0x0][0x3b0] ;  /* 0x0000ec00ff070b82 */ /* 0x000e620000000800 */
[----:B0-----:R-:W-:-:S07]  /*0290*/  @!P0 IMAD.WIDE R2, R5, 0x4, R2 ;  /* 0x0000000405028825 */ /* 0x001fce00078e0202 */
[----:B------:R-:W0:Y:S01]  /*02a0*/  @P0 LDC.64 R4, c[0x0][0x3a8] ;  /* 0x0000ea00ff040b82 */ /* 0x000e220000000a00 */
[----:B--2---:R-:W2:Y:S01]  /*02b0*/  @!P0 LDG.E.CONSTANT R9, desc[UR4][R2.64] ;  /* 0x0000000402098981 */ /* 0x004ea2000c1e9900 */
[----:B------:R-:W-:-:S04]  /*02c0*/  @P0 VIADD R6, R11, -UR6 ;  /* 0x800000060b060c36 */ /* 0x000fc80008000000 */
[----:B-1----:R-:W-:-:S04]  /*02d0*/  @P0 IMAD R7, R8, R7, R6 ;  /* 0x0000000708070224 */ /* 0x002fc800078e0206 */
[----:B0-----:R-:W-:Y:S02]  /*02e0*/  @P0 IMAD.WIDE R4, R7, 0x4, R4 ;  /* 0x0000000407040825 */ /* 0x001fe400078e0204 */
[----:B------:R-:W0:Y:S03]  /*02f0*/  LDC.64 R6, c[0x0][0x388] ;  /* 0x0000e200ff067b82 */ /* 0x000e260000000a00 */
[----:B------:R-:W2:Y:S01]  /*0300*/  @P0 LDG.E.CONSTANT R9, desc[UR4][R4.64] ;  /* 0x0000000404090981 */ /* 0x000ea2000c1e9900 */
[----:B0-----:R-:W-:-:S05]  /*0310*/  IMAD.WIDE R6, R0, 0x4, R6 ;  /* 0x0000000400067825 */ /* 0x001fca00078e0206 */
[----:B--2---:R-:W-:Y:S01]  /*0320*/  STG.E desc[UR4][R6.64], R9 ;  /* 0x0000000906007986 */ /* 0x004fe2000c101904 */
[----:B------:R-:W-:Y:S05]  /*0330*/  EXIT ;  /* 0x000000000000794d */ /* 0x000fea0003800000 */
.L_x_2:
        /* <DEDUP_REMOVED lines=12> */
.L_x_159:


//--------------------- .text.ComputeBinaryCrossentropyLossFromCategoryIndexes --------------------------
	.section	.text.ComputeBinaryCrossentropyLossFromCategoryIndexes,"ax",@progbits
	.align	128
        .global         ComputeBinaryCrossentropyLossFromCategoryIndexes
        .type           ComputeBinaryCrossentropyLossFromCategoryIndexes,@function
        .size           ComputeBinaryCrossentropyLossFromCategoryIndexes,(.L_x_153 - ComputeBinaryCrossentropyLossFromCategoryIndexes)
        .other          ComputeBinaryCrossentropyLossFromCategoryIndexes,@"STO_CUDA_ENTRY STV_DEFAULT"
ComputeBinaryCrossentropyLossFromCategoryIndexes:
.text.ComputeBinaryCrossentropyLossFromCategoryIndexes:
        /* <DEDUP_REMOVED lines=8> */
[----:B------:R-:W0:Y:S01]  /*0080*/  LDCU UR5, c[0x0][0x384] ;  /* 0x00007080ff0577ac */ /* 0x000e220008000800 */
[----:B------:R-:W-:Y:S01]  /*0090*/  HFMA2 R3, -RZ, RZ, 0, 0 ;  /* 0x00000000ff037431 */ /* 0x000fe200000001ff */
[----:B------:R-:W1:Y:S01]  /*00a0*/  LDCU.64 UR10, c[0x0][0x358] ;  /* 0x00006b00ff0a77ac */ /* 0x000e620008000a00 */
[----:B0-----:R-:W-:-:S09]  /*00b0*/  UISETP.GE.AND UP0, UPT, UR5, 0x1, UPT ;  /* 0x000000010500788c */ /* 0x001fd2000bf06270 */
[----:B-1----:R-:W-:Y:S05]  /*00c0*/  BRA.U !UP0, `(.L_x_3) ;  /* 0x0000001108687547 */ /* 0x002fea000b800000 */
[----:B------:R-:W0:Y:S02]  /*00d0*/  LDC.64 R6, c[0x0][0x390] ;  /* 0x0000e400ff067b82 */ /* 0x000e240000000a00 */
[----:B0-----:R-:W-:-:S05]  /*00e0*/  IMAD.WIDE R6, R2, 0x4, R6 ;  /* 0x0000000402067825 */ /* 0x001fca00078e0206 */
[----:B------:R0:W5:Y:S01]  /*00f0*/  LDG.E.CONSTANT R0, desc[UR10][R6.64] ;  /* 0x0000000a06007981 */ /* 0x000162000c1e9900 */
[----:B------:R-:W-:Y:S02]  /*0100*/  UISETP.GE.U32.AND UP0, UPT, UR5, 0x4, UPT ;  /* 0x000000040500788c */ /* 0x000fe4000bf06070 */
[----:B------:R-:W-:Y:S01]  /*0110*/  IMAD R4, R2, UR5, RZ ;  /* 0x0000000502047c24 */ /* 0x000fe2000f8e02ff */
[----:B------:R-:W-:Y:S01]  /*0120*/  MOV R3, RZ ;  /* 0x000000ff00037202 */ /* 0x000fe20000000f00 */
[----:B------:R-:W-:Y:S01]  /*0130*/  ULOP3.LUT UR8, UR5, 0x3, URZ, 0xc0, !UPT ;  /* 0x0000000305087892 */ /* 0x000fe2000f8ec0ff */
[----:B------:R-:W-:-:S04]  /*0140*/  UMOV UR4, URZ ;  /* 0x000000ff00047c82 */ /* 0x000fc80008000000 */
[----:B0-----:R-:W-:Y:S07]  /*0150*/  BRA.U !UP0, `(.L_x_4) ;  /* 0x00000009086c7547 */ /* 0x001fee000b800000 */
[----:B------:R-:W0:Y:S01]  /*0160*/  LDCU.64 UR6, c[0x0][0x398] ;  /* 0x00007300ff0677ac */ /* 0x000e220008000a00 */
[----:B-----5:R-:W-:Y:S01]  /*0170*/  IADD3 R14, PT, PT, -R0, RZ, RZ ;  /* 0x000000ff000e7210 */ /* 0x020fe20007ffe1ff */
[----:B------:R-:W-:Y:S01]  /*0180*/  IMAD.MOV.U32 R3, RZ, RZ, RZ ;  /* 0x000000ffff037224 */ /* 0x000fe200078e00ff */
[----:B------:R-:W-:Y:S01]  /*0190*/  MOV R5, R4 ;  /* 0x0000000400057202 */ /* 0x000fe20000000f00 */
[----:B------:R-:W-:-:S03]  /*01a0*/  ULOP3.LUT UR4, UR5, 0x7ffffffc, URZ, 0xc0, !UPT ;  /* 0x7ffffffc05047892 */ /* 0x000fc6000f8ec0ff */
[----:B------:R-:W-:Y:S01]  /*01b0*/  UMOV UR5, URZ ;  /* 0x000000ff00057c82 */ /* 0x000fe20008000000 */
[----:B0-----:R-:W-:-:S04]  /*01c0*/  UIADD3 UR6, UP0, UPT, UR6, 0x8, URZ ;  /* 0x0000000806067890 */ /* 0x001fc8000ff1e0ff */
[----:B------:R-:W-:-:S12]  /*01d0*/  UIADD3.X UR7, UPT, UPT, URZ, UR7, URZ, UP0, !UPT ;  /* 0x00000007ff077290 */ /* 0x000fd800087fe4ff */
.L_x_13:
[----:B------:R-:W-:Y:S02]  /*01e0*/  MOV R6, UR6 ;  /* 0x0000000600067c02 */ /* 0x000fe40008000f00 */
[----:B------:R-:W-:-:S03]  /*01f0*/  MOV R7, UR7 ;  /* 0x0000000700077c02 */ /* 0x000fc60008000f00 */
[----:B------:R-:W-:-:S05]  /*0200*/  IMAD.WIDE R10, R5, 0x4, R6 ;  /* 0x00000004050a7825 */ /* 0x000fca00078e0206 */
[----:B------:R-:W2:Y:S04]  /*0210*/  LDG.E.CONSTANT R8, desc[UR10][R10.64+-0x8] ;  /* 0xfffff80a0a087981 */ /* 0x000ea8000c1e9900 */
[----:B------:R0:W5:Y:S04]  /*0220*/  LDG.E.CONSTANT R6, desc[UR10][R10.64+-0x4] ;  /* 0xfffffc0a0a067981 */ /* 0x000168000c1e9900 */
[----:B------:R0:W5:Y:S04]  /*0230*/  LDG.E.CONSTANT R7, desc[UR10][R10.64] ;  /* 0x0000000a0a077981 */ /* 0x000168000c1e9900 */
[----:B------:R0:W5:Y:S01]  /*0240*/  LDG.E.CONSTANT R9, desc[UR10][R10.64+0x4] ;  /* 0x0000040a0a097981 */ /* 0x000162000c1e9900 */
[----:B------:R-:W-:Y:S01]  /*0250*/  ISETP.NE.AND P0, PT, R14, RZ, PT ;  /* 0x000000ff0e00720c */ /* 0x000fe20003f05270 */
[----:B------:R-:W-:-:S12]  /*0260*/  BSSY.RECONVERGENT B0, `(.L_x_5) ;  /* 0x000001f000007945 */ /* 0x000fd80003800200 */
[----:B--2---:R-:W-:-:S05]  /*0270*/  @P0 FADD R8, -R8, 1 ;  /* 0x3f80000008080421 */ /* 0x004fca0000000100 */
[----:B------:R-:W-:-:S13]  /*0280*/  FSETP.GT.AND P0, PT, R8, RZ, PT ;  /* 0x000000ff0800720b */ /* 0x000fda0003f04000 */
[----:B0-----:R-:W-:Y:S05]  /*0290*/  @!P0 BRA `(.L_x_6) ;  /* 0x00000000006c8947 */ /* 0x001fea0003800000 */
[----:B------:R-:W-:Y:S01]  /*02a0*/  FSETP.GEU.AND P0, PT, R8, 1.175494350822287508e-38, PT ;  /* 0x008000000800780b */ /* 0x000fe20003f0e000 */
[----:B------:R-:W-:-:S12]  /*02b0*/  HFMA2 R13, -RZ, RZ, 1.5048828125, 33.21875 ;  /* 0x3e055027ff0d7431 */ /* 0x000fd800000001ff */
[----:B------:R-:W-:-:S04]  /*02c0*/  @!P0 FMUL R8, R8, 8388608 ;  /* 0x4b00000008088820 */ /* 0x000fc80000400000 */
[----:B------:R-:W-:-:S05]  /*02d0*/  VIADD R10, R8, 0xc0d55555 ;  /* 0xc0d55555080a7836 */ /* 0x000fca0000000000 */
[----:B------:R-:W-:-:S04]  /*02e0*/  LOP3.LUT R11, R10, 0xff800000, RZ, 0xc0, !PT ;  /* 0xff8000000a0b7812 */ /* 0x000fc800078ec0ff */
[-C--:B------:R-:W-:Y:S02]  /*02f0*/  IADD3 R10, PT, PT, R8, -R11.reuse, RZ ;  /* 0x8000000b080a7210 */ /* 0x080fe40007ffe0ff */
[----:B------:R-:W-:-:S03]  /*0300*/  I2FP.F32.S32 R11, R11 ;  /* 0x0000000b000b7245 */ /* 0x000fc60000201400 */
[----:B------:R-:W-:Y:S01]  /*0310*/  FADD R12, R10, -1 ;  /* 0xbf8000000a0c7421 */ /* 0x000fe20000000000 */
[----:B------:R-:W-:Y:S02]  /*0320*/  FSEL R10, RZ, -23, P0 ;  /* 0xc1b80000ff0a7808 */ /* 0x000fe40000000000 */
[----:B------:R-:W-:Y:S01]  /*0330*/  ISETP.GT.U32.AND P0, PT, R8, 0x7f7fffff, PT ;  /* 0x7f7fffff0800780c */ /* 0x000fe20003f04070 */
[C---:B------:R-:W-:Y:S02]  /*0340*/  FFMA R13, R12.reuse, -R13, 0.14084610342979431152 ;  /* 0x3e1039f60c0d7423 */ /* 0x040fe4000000080d */
[----:B------:R-:W-:Y:S01]  /*0350*/  FFMA R10, R11, 1.1920928955078125e-07, R10 ;  /* 0x340000000b0a7823 */ /* 0x000fe2000000000a */
[----:B------:R-:W-:Y:S01]  /*0360*/  MOV R11, 0x7f800000 ;  /* 0x7f800000000b7802 */ /* 0x000fe20000000f00 */
[----:B------:R-:W-:-:S04]  /*0370*/  FFMA R13, R12, R13, -0.12148627638816833496 ;  /* 0xbdf8cdcc0c0d7423 */ /* 0x000fc8000000000d */
[----:B------:R-:W-:-:S04]  /*0380*/  FFMA R13, R12, R13, 0.13980610668659210205 ;  /* 0x3e0f29550c0d7423 */ /* 0x000fc8000000000d */
[----:B------:R-:W-:-:S04]  /*0390*/  FFMA R13, R12, R13, -0.16684235632419586182 ;  /* 0xbe2ad8b90c0d7423 */ /* 0x000fc8000000000d */
[----:B------:R-:W-:-:S04]  /*03a0*/  FFMA R13, R12, R13, 0.20012299716472625732 ;  /* 0x3e4ced0b0c0d7423 */ /* 0x000fc8000000000d */
[----:B------:R-:W-:-:S04]  /*03b0*/  FFMA R13, R12, R13, -0.24999669194221496582 ;  /* 0xbe7fff220c0d7423 */ /* 0x000fc8000000000d */
[----:B------:R-:W-:-:S04]  /*03c0*/  FFMA R13, R12, R13, 0.33333182334899902344 ;  /* 0x3eaaaa780c0d7423 */ /* 0x000fc8000000000d */
[----:B------:R-:W-:-:S04]  /*03d0*/  FFMA R13, R12, R13, -0.5 ;  /* 0xbf0000000c0d7423 */ /* 0x000fc8000000000d */
[----:B------:R-:W-:-:S04]  /*03e0*/  FMUL R13, R12, R13 ;  /* 0x0000000d0c0d7220 */ /* 0x000fc80000400000 */
[----:B------:R-:W-:-:S04]  /*03f0*/  FFMA R13, R12, R13, R12 ;  /* 0x0000000d0c0d7223 */ /* 0x000fc8000000000c */
[----:B------:R-:W-:Y:S01]  /*0400*/  FFMA R10, R10, 0.69314718246459960938, R13 ;  /* 0x3f3172180a0a7823 */ /* 0x000fe2000000000d */
[C---:B------:R-:W-:Y:S01]  /*0410*/  @P0 FFMA R10, R8.reuse, R11, +INF ;  /* 0x7f800000080a0423 */ /* 0x040fe2000000000b */
[----:B------:R-:W-:-:S04]  /*0420*/  FSETP.NEU.AND P0, PT, R8, RZ, PT ;  /* 0x000000ff0800720b */ /* 0x000fc80003f0d000 */
[----:B------:R-:W-:-:S05]  /*0430*/  FSEL R10, R10, -INF , P0 ;  /* 0xff8000000a0a7808 */ /* 0x000fca0000000000 */
[----:B------:R-:W-:-:S07]  /*0440*/  FADD R3, R3, -R10 ;  /* 0x8000000a03037221 */ /* 0x000fce0000000000 */
.L_x_6:
[----:B------:R-:W-:Y:S05]  /*0450*/  BSYNC.RECONVERGENT B0 ;  /* 0x0000000000007941 */ /* 0x000fea0003800200 */
.L_x_5:
[----:B------:R-:W-:Y:S01]  /*0460*/  UIADD3 UR9, UPT, UPT, UR5, 0x1, URZ ;  /* 0x0000000105097890 */ /* 0x000fe2000fffe0ff */
[----:B------:R-:W-:Y:S05]  /*0470*/  BSSY.RECONVERGENT B0, `(.L_x_7) ;  /* 0x0000020000007945 */ /* 0x000fea0003800200 */
[----:B------:R-:W-:-:S13]  /*0480*/  ISETP.NE.AND P0, PT, R0, UR9, PT ;  /* 0x0000000900007c0c */ /* 0x000fda000bf05270 */
[----:B-----5:R-:W-:-:S05]  /*0490*/  @P0 FADD R6, -R6, 1 ;  /* 0x3f80000006060421 */ /* 0x020fca0000000100 */
[----:B------:R-:W-:-:S13]  /*04a0*/  FSETP.GT.AND P0, PT, R6, RZ, PT ;  /* 0x000000ff0600720b */ /* 0x000fda0003f04000 */
[----:B------:R-:W-:Y:S05]  /*04b0*/  @!P0 BRA `(.L_x_8) ;  /* 0x00000000006c8947 */ /* 0x000fea0003800000 */
        /* <DEDUP_REMOVED lines=27> */
.L_x_8:
[----:B------:R-:W-:Y:S05]  /*0670*/  BSYNC.RECONVERGENT B0 ;  /* 0x0000000000007941 */ /* 0x000fea0003800200 */
.L_x_7:
[----:B------:R-:W-:Y:S01]  /*0680*/  UIADD3 UR9, UPT, UPT, UR5, 0x2, URZ ;  /* 0x0000000205097890 */ /* 0x000fe2000fffe0ff */
[----:B------:R-:W-:Y:S05]  /*0690*/  BSSY.RECONVERGENT B0, `(.L_x_9) ;  /* 0x0000020000007945 */ /* 0x000fea0003800200 */
[----:B------:R-:W-:-:S13]  /*06a0*/  ISETP.NE.AND P0, PT, R0, UR9, PT ;  /* 0x0000000900007c0c */ /* 0x000fda000bf05270 */
[----:B------:R-:W-:-:S05]  /*06b0*/  @P0 FADD R7, -R7, 1 ;  /* 0x3f80000007070421 */ /* 0x000fca0000000100 */
[----:B------:R-:W-:-:S13]  /*06c0*/  FSETP.GT.AND P0, PT, R7, RZ, PT ;  /* 0x000000ff0700720b */ /* 0x000fda0003f04000 */
[----:B------:R-:W-:Y:S05]  /*06d0*/  @!P0 BRA `(.L_x_10) ;  /* 0x00000000006c8947 */ /* 0x000fea0003800000 */
[----:B------:R-:W-:Y:S01]  /*06e0*/  FSETP.GEU.AND P0, PT, R7, 1.175494350822287508e-38, PT ;  /* 0x008000000700780b */ /* 0x000fe20003f0e000 */
[----:B------:R-:W-:-:S12]  /*06f0*/  HFMA2 R11, -RZ, RZ, 1.5048828125, 33.21875 ;  /* 0x3e055027ff0b7431 */ /* 0x000fd800000001ff */
[----:B------:R-:W-:-:S04]  /*0700*/  @!P0 FMUL R7, R7, 8388608 ;  /* 0x4b00000007078820 */ /* 0x000fc80000400000 */
[----:B------:R-:W-:-:S05]  /*0710*/  VIADD R6, R7, 0xc0d55555 ;  /* 0xc0d5555507067836 */ /* 0x000fca0000000000 */
[----:B------:R-:W-:-:S04]  /*0720*/  LOP3.LUT R8, R6, 0xff800000, RZ, 0xc0, !PT ;  /* 0xff80000006087812 */ /* 0x000fc800078ec0ff */
[----:B------:R-:W-:-:S05]  /*0730*/  IADD3 R6, PT, PT, R7, -R8, RZ ;  /* 0x8000000807067210 */ /* 0x000fca0007ffe0ff */
[----:B------:R-:W-:Y:S01]  /*0740*/  FADD R10, R6, -1 ;  /* 0xbf800000060a7421 */ /* 0x000fe20000000000 */
[----:B------:R-:W-:Y:S02]  /*0750*/  FSEL R6, RZ, -23, P0 ;  /* 0xc1b80000ff067808 */ /* 0x000fe40000000000 */
[----:B------:R-:W-:Y:S01]  /*0760*/  ISETP.GT.U32.AND P0, PT, R7, 0x7f7fffff, PT ;  /* 0x7f7fffff0700780c */ /* 0x000fe20003f04070 */
[----:B------:R-:W-:-:S04]  /*0770*/  FFMA R11, R10, -R11, 0.14084610342979431152 ;  /* 0x3e1039f60a0b7423 */ /* 0x000fc8000000080b */
[----:B------:R-:W-:-:S04]  /*0780*/  FFMA R11, R10, R11, -0.12148627638816833496 ;  /* 0xbdf8cdcc0a0b7423 */ /* 0x000fc8000000000b */
[----:B------:R-:W-:-:S04]  /*0790*/  FFMA R11, R10, R11, 0.13980610668659210205 ;  /* 0x3e0f29550a0b7423 */ /* 0x000fc8000000000b */
[----:B------:R-:W-:-:S04]  /*07a0*/  FFMA R11, R10, R11, -0.16684235632419586182 ;  /* 0xbe2ad8b90a0b7423 */ /* 0x000fc8000000000b */
[----:B------:R-:W-:-:S04]  /*07b0*/  FFMA R11, R10, R11, 0.20012299716472625732 ;  /* 0x3e4ced0b0a0b7423 */ /* 0x000fc8000000000b */
[----:B------:R-:W-:-:S04]  /*07c0*/  FFMA R11, R10, R11, -0.24999669194221496582 ;  /* 0xbe7fff220a0b7423 */ /* 0x000fc8000000000b */
[----:B------:R-:W-:-:S04]  /*07d0*/  FFMA R11, R10, R11, 0.33333182334899902344 ;  /* 0x3eaaaa780a0b7423 */ /* 0x000fc8000000000b */
[C---:B------:R-:W-:Y:S01]  /*07e0*/  FFMA R13, R10.reuse, R11, -0.5 ;  /* 0xbf0000000a0d7423 */ /* 0x040fe2000000000b */
[----:B------:R-:W-:Y:S02]  /*07f0*/  I2FP.F32.S32 R11, R8 ;  /* 0x00000008000b7245 */ /* 0x000fe40000201400 */
[----:B------:R-:W-:Y:S01]  /*0800*/  MOV R8, 0x7f800000 ;  /* 0x7f80000000087802 */ /* 0x000fe20000000f00 */
[C---:B------:R-:W-:Y:S02]  /*0810*/  FMUL R13, R10.reuse, R13 ;  /* 0x0000000d0a0d7220 */ /* 0x040fe40000400000 */
[----:B------:R-:W-:Y:S02]  /*0820*/  FFMA R6, R11, 1.1920928955078125e-07, R6 ;  /* 0x340000000b067823 */ /* 0x000fe40000000006 */
[----:B------:R-:W-:-:S04]  /*0830*/  FFMA R13, R10, R13, R10 ;  /* 0x0000000d0a0d7223 */ /* 0x000fc8000000000a */
[----:B------:R-:W-:Y:S01]  /*0840*/  FFMA R6, R6, 0.69314718246459960938, R13 ;  /* 0x3f31721806067823 */ /* 0x000fe2000000000d */
[C---:B------:R-:W-:Y:S01]  /*0850*/  @P0 FFMA R6, R7.reuse, R8, +INF ;  /* 0x7f80000007060423 */ /* 0x040fe20000000008 */
[----:B------:R-:W-:-:S04]  /*0860*/  FSETP.NEU.AND P0, PT, R7, RZ, PT ;  /* 0x000000ff0700720b */ /* 0x000fc80003f0d000 */
[----:B------:R-:W-:-:S05]  /*0870*/  FSEL R6, R6, -INF , P0 ;  /* 0xff80000006067808 */ /* 0x000fca0000000000 */
[----:B------:R-:W-:-:S07]  /*0880*/  FADD R3, R3, -R6 ;  /* 0x8000000603037221 */ /* 0x000fce0000000000 */
.L_x_10:
[----:B------:R-:W-:Y:S05]  /*0890*/  BSYNC.RECONVERGENT B0 ;  /* 0x0000000000007941 */ /* 0x000fea0003800200 */
.L_x_9:
        /* <DEDUP_REMOVED lines=33> */
.L_x_12:
[----:B------:R-:W-:Y:S05]  /*0ab0*/  BSYNC.RECONVERGENT B0 ;  /* 0x0000000000007941 */ /* 0x000fea0003800200 */
.L_x_11:
[----:B------:R-:W-:Y:S01]  /*0ac0*/  UIADD3 UR5, UPT, UPT, UR5, 0x4, URZ ;  /* 0x0000000405057890 */ /* 0x000fe2000fffe0ff */
[----:B------:R-:W-:Y:S01]  /*0ad0*/  VIADD R14, R14, 0x4 ;  /* 0x000000040e0e7836 */ /* 0x000fe20000000000 */
[----:B------:R-:W-:Y:S02]  /*0ae0*/  IADD3 R5, PT, PT, R5, 0x4, RZ ;  /* 0x0000000405057810 */ /* 0x000fe40007ffe0ff */
[----:B------:R-:W-:-:S09]  /*0af0*/  UISETP.NE.AND UP0, UPT, UR5, UR4, UPT ;  /* 0x000000040500728c */ /* 0x000fd2000bf05270 */
[----:B------:R-:W-:Y:S05]  /*0b00*/  BRA.U UP0, `(.L_x_13) ;  /* 0xfffffff500b47547 */ /* 0x000fea000b83ffff */
.L_x_4:
[----:B------:R-:W-:-:S09]  /*0b10*/  UISETP.NE.AND UP0, UPT, UR8, URZ, UPT ;  /* 0x000000ff0800728c */ /* 0x000fd2000bf05270 */
[----:B------:R-:W-:Y:S05]  /*0b20*/  BRA.U !UP0, `(.L_x_3) ;  /* 0x0000000508d07547 */ /* 0x000fea000b800000 */
[----:B------:R-:W-:-:S09]  /*0b30*/  UISETP.NE.AND UP0, UPT, UR8, 0x1, UPT ;  /* 0x000000010800788c */ /* 0x000fd2000bf05270 */
[----:B------:R-:W-:Y:S05]  /*0b40*/  BRA.U !UP0, `(.L_x_14) ;  /* 0x0000000508247547 */ /* 0x000fea000b800000 */
[----:B------:R-:W0:Y:S01]  /*0b50*/  LDC.64 R6, c[0x0][0x398] ;  /* 0x0000e600ff067b82 */ /* 0x000e220000000a00 */
[----:B------:R-:W-:-:S05]  /*0b60*/  IADD3 R5, PT, PT, R4, UR4, RZ ;  /* 0x0000000404057c10 */ /* 0x000fca000fffe0ff */
[----:B0-----:R-:W-:-:S05]  /*0b70*/  IMAD.WIDE R6, R5, 0x4, R6 ;  /* 0x0000000405067825 */ /* 0x001fca00078e0206 */
[----:B------:R-:W2:Y:S04]  /*0b80*/  LDG.E.CONSTANT R8, desc[UR10][R6.64] ;  /* 0x0000000a06087981 */ /* 0x000ea8000c1e9900 */
[----:B------:R0:W5:Y:S02]  /*0b90*/  LDG.E.CONSTANT R5, desc[UR10][R6.64+0x4] ;  /* 0x0000040a06057981 */ /* 0x000164000c1e9900 */
[----:B-----5:R-:W-:Y:S01]  /*0ba0*/  ISETP.NE.AND P0, PT, R0, UR4, PT ;  /* 0x0000000400007c0c */ /* 0x020fe2000bf05270 */
[----:B------:R-:W-:-:S12]  /*0bb0*/  BSSY.RECONVERGENT B0, `(.L_x_15) ;  /* 0x000001f000007945 */ /* 0x000fd80003800200 */
[----:B--2---:R-:W-:-:S05]  /*0bc0*/  @P0 FADD R8, -R8, 1 ;  /* 0x3f80000008080421 */ /* 0x004fca0000000100 */
[----:B------:R-:W-:-:S13]  /*0bd0*/  FSETP.GT.AND P0, PT, R8, RZ, PT ;  /* 0x000000ff0800720b */ /* 0x000fda0003f04000 */
[----:B0-----:R-:W-:Y:S05]  /*0be0*/  @!P0 BRA `(.L_x_16) ;  /* 0x00000000006c8947 */ /* 0x001fea0003800000 */
[----:B------:R-:W-:Y:S01]  /*0bf0*/  FSETP.GEU.AND P0, PT, R8, 1.175494350822287508e-38, PT ;  /* 0x008000000800780b */ /* 0x000fe20003f0e000 */
[----:B------:R-:W-:-:S12]  /*0c00*/  HFMA2 R10, -RZ, RZ, 1.5048828125, 33.21875 ;  /* 0x3e055027ff0a7431 */ /* 0x000fd800000001ff */
[----:B------:R-:W-:-:S05]  /*0c10*/  @!P0 FMUL R8, R8, 8388608 ;  /* 0x4b00000008088820 */ /* 0x000fca0000400000 */
[----:B------:R-:W-:-:S04]  /*0c20*/  IADD3 R6, PT, PT, R8, -0x3f2aaaab, RZ ;  /* 0xc0d5555508067810 */ /* 0x000fc80007ffe0ff */
[----:B------:R-:W-:-:S05]  /*0c30*/  LOP3.LUT R7, R6, 0xff800000, RZ, 0xc0, !PT ;  /* 0xff80000006077812 */ /* 0x000fca00078ec0ff */
[----:B------:R-:W-:Y:S01]  /*0c40*/  IMAD.IADD R6, R8, 0x1, -R7 ;  /* 0x0000000108067824 */ /* 0x000fe200078e0a07 */
[----:B------:R-:W-:-:S03]  /*0c50*/  I2FP.F32.S32 R7, R7 ;  /* 0x0000000700077245 */ /* 0x000fc60000201400 */
[----:B------:R-:W-:-:S04]  /*0c60*/  FADD R9, R6, -1 ;  /* 0xbf80000006097421 */ /* 0x000fc80000000000 */
        /* <DEDUP_REMOVED lines=8> */
[----:B------:R-:W-:Y:S02]  /*0cf0*/  FSEL R6, RZ, -23, P0 ;  /* 0xc1b80000ff067808 */ /* 0x000fe40000000000 */
[----:B------:R-:W-:Y:S01]  /*0d00*/  ISETP.GT.U32.AND P0, PT, R8, 0x7f7fffff, PT ;  /* 0x7f7fffff0800780c */ /* 0x000fe20003f04070 */
[----:B------:R-:W-:Y:S02]  /*0d10*/  FMUL R10, R9, R10 ;  /* 0x0000000a090a7220 */ /* 0x000fe40000400000 */
[----:B------:R-:W-:Y:S01]  /*0d20*/  FFMA R6, R7, 1.1920928955078125e-07, R6 ;  /* 0x3400000007067823 */ /* 0x000fe20000000006 */
[----:B------:R-:W-:Y:S01]  /*0d30*/  MOV R7, 0x7f800000 ;  /* 0x7f80000000077802 */ /* 0x000fe20000000f00 */
[----:B------:R-:W-:-:S04]  /*0d40*/  FFMA R9, R9, R10, R9 ;  /* 0x0000000a09097223 */ /* 0x000fc80000000009 */
[----:B------:R-:W-:-:S04]  /*0d50*/  FFMA R6, R6, 0.69314718246459960938, R9 ;  /* 0x3f31721806067823 */ /* 0x000fc80000000009 */
[C---:B------:R-:W-:Y:S01]  /*0d60*/  @P0 FFMA R6, R8.reuse, R7, +INF ;  /* 0x7f80000008060423 */ /* 0x040fe20000000007 */
[----:B------:R-:W-:-:S04]  /*0d70*/  FSETP.NEU.AND P0, PT, R8, RZ, PT ;  /* 0x000000ff0800720b */ /* 0x000fc80003f0d000 */
[----:B------:R-:W-:-:S05]  /*0d80*/  FSEL R6, R6, -INF , P0 ;  /* 0xff80000006067808 */ /* 0x000fca0000000000 */
[----:B------:R-:W-:-:S07]  /*0d90*/  FADD R3, R3, -R6 ;  /* 0x8000000603037221 */ /* 0x000fce0000000000 */
.L_x_16:
[----:B------:R-:W-:Y:S05]  /*0da0*/  BSYNC.RECONVERGENT B0 ;  /* 0x0000000000007941 */ /* 0x000fea0003800200 */
.L_x_15:
[----:B------:R-:W-:Y:S01]  /*0db0*/  UIADD3 UR5, UPT, UPT, UR4, 0x1, URZ ;  /* 0x0000000104057890 */ /* 0x000fe2000fffe0ff */
[----:B------:R-:W-:Y:S01]  /*0dc0*/  BSSY.RECONVERGENT B0, `(.L_x_14) ;  /* 0x0000021000007945 */ /* 0x000fe20003800200 */
[----:B------:R-:W-:-:S04]  /*0dd0*/  UIADD3 UR4, UPT, UPT, UR4, 0x2, URZ ;  /* 0x0000000204047890 */ /* 0x000fc8000fffe0ff */
[----:B------:R-:W-:-:S13]  /*0de0*/  ISETP.NE.AND P0, PT, R0, UR5, PT ;  /* 0x0000000500007c0c */ /* 0x000fda000bf05270 */
[----:B------:R-:W-:-:S05]  /*0df0*/  @P0 FADD R5, -R5, 1 ;  /* 0x3f80000005050421 */ /* 0x000fca0000000100 */
[----:B------:R-:W-:-:S13]  /*0e00*/  FSETP.GT.AND P0, PT, R5, RZ, PT ;  /* 0x000000ff0500720b */ /* 0x000fda0003f04000 */
[----:B------:R-:W-:Y:S05]  /*0e10*/  @!P0 BRA `(.L_x_17) ;  /* 0x00000000006c8947 */ /* 0x000fea0003800000 */
[----:B------:R-:W-:Y:S01]  /*0e20*/  FSETP.GEU.AND P0, PT, R5, 1.175494350822287508e-38, PT ;  /* 0x008000000500780b */ /* 0x000fe20003f0e000 */
[----:B------:R-:W-:-:S12]  /*0e30*/  IMAD.MOV.U32 R10, RZ, RZ, 0x3e055027 ;  /* 0x3e055027ff0a7424 */ /* 0x000fd800078e00ff */
[----:B------:R-:W-:-:S05]  /*0e40*/  @!P0 FMUL R5, R5, 8388608 ;  /* 0x4b00000005058820 */ /* 0x000fca0000400000 */
[----:B------:R-:W-:-:S04]  /*0e50*/  IADD3 R6, PT, PT, R5, -0x3f2aaaab, RZ ;  /* 0xc0d5555505067810 */ /* 0x000fc80007ffe0ff */
[----:B------:R-:W-:-:S04]  /*0e60*/  LOP3.LUT R8, R6, 0xff800000, RZ, 0xc0, !PT ;  /* 0xff80000006087812 */ /* 0x000fc800078ec0ff */
[-C--:B------:R-:W-:Y:S02]  /*0e70*/  IADD3 R6, PT, PT, R5, -R8.reuse, RZ ;  /* 0x8000000805067210 */ /* 0x080fe40007ffe0ff */
[----:B------:R-:W-:Y:S02]  /*0e80*/  I2FP.F32.S32 R7, R8 ;  /* 0x0000000800077245 */ /* 0x000fe40000201400 */
[----:B------:R-:W-:Y:S01]  /*0e90*/  MOV R8, 0x7f800000 ;  /* 0x7f80000000087802 */ /* 0x000fe20000000f00 */
        /* <DEDUP_REMOVED lines=8> */
[----:B------:R-:W-:Y:S01]  /*0f20*/  FFMA R10, R9, R6, -0.5 ;  /* 0xbf000000090a7423 */ /* 0x000fe20000000006 */
[----:B------:R-:W-:Y:S02]  /*0f30*/  FSEL R6, RZ, -23, P0 ;  /* 0xc1b80000ff067808 */ /* 0x000fe40000000000 */
[----:B------:R-:W-:Y:S01]  /*0f40*/  ISETP.GT.U32.AND P0, PT, R5, 0x7f7fffff, PT ;  /* 0x7f7fffff0500780c */ /* 0x000fe20003f04070 */
[----:B------:R-:W-:Y:S02]  /*0f50*/  FMUL R10, R9, R10 ;  /* 0x0000000a090a7220 */ /* 0x000fe40000400000 */
[----:B------:R-:W-:Y:S02]  /*0f60*/  FFMA R6, R7, 1.1920928955078125e-07, R6 ;  /* 0x3400000007067823 */ /* 0x000fe40000000006 */
[----:B------:R-:W-:-:S04]  /*0f70*/  FFMA R9, R9, R10, R9 ;  /* 0x0000000a09097223 */ /* 0x000fc80000000009 */
[----:B------:R-:W-:-:S04]  /*0f80*/  FFMA R6, R6, 0.69314718246459960938, R9 ;  /* 0x3f31721806067823 */ /* 0x000fc80000000009 */
[C---:B------:R-:W-:Y:S01]  /*0f90*/  @P0 FFMA R6, R5.reuse, R8, +INF ;  /* 0x7f80000005060423 */ /* 0x040fe20000000008 */
[----:B------:R-:W-:-:S04]  /*0fa0*/  FSETP.NEU.AND P0, PT, R5, RZ, PT ;  /* 0x000000ff0500720b */ /* 0x000fc80003f0d000 */
[----:B------:R-:W-:-:S05]  /*0fb0*/  FSEL R6, R6, -INF , P0 ;  /* 0xff80000006067808 */ /* 0x000fca0000000000 */
[----:B------:R-:W-:-:S07]  /*0fc0*/  FADD R3, R3, -R6 ;  /* 0x8000000603037221 */ /* 0x000fce0000000000 */
.L_x_17:
[----:B------:R-:W-:Y:S05]  /*0fd0*/  BSYNC.RECONVERGENT B0 ;  /* 0x0000000000007941 */ /* 0x000fea0003800200 */
.L_x_14:
[----:B------:R-:W0:Y:S02]  /*0fe0*/  LDCU UR5, c[0x0][0x384] ;  /* 0x00007080ff0577ac */ /* 0x000e240008000800 */
[----:B0-----:R-:W-:-:S04]  /*0ff0*/  ULOP3.LUT UR5, UR5, 0x1, URZ, 0xc0, !UPT ;  /* 0x0000000105057892 */ /* 0x001fc8000f8ec0ff */
[----:B------:R-:W-:-:S09]  /*1000*/  UISETP.NE.U32.AND UP0, UPT, UR5, 0x1, UPT ;  /* 0x000000010500788c */ /* 0x000fd2000bf05070 */
[----:B------:R-:W-:Y:S05]  /*1010*/  BRA.U UP0, `(.L_x_3) ;  /* 0x0000000100947547 */ /* 0x000fea000b800000 */
[----:B------:R-:W0:Y:S01]  /*1020*/  LDC.64 R6, c[0x0][0x398] ;  /* 0x0000e600ff067b82 */ /* 0x000e220000000a00 */
[----:B------:R-:W-:-:S05]  /*1030*/  IADD3 R5, PT, PT, R4, UR4, RZ ;  /* 0x0000000404057c10 */ /* 0x000fca000fffe0ff */
[----:B0-----:R-:W-:-:S05]  /*1040*/  IMAD.WIDE R4, R5, 0x4, R6 ;  /* 0x0000000405047825 */ /* 0x001fca00078e0206 */
[----:B------:R-:W2:Y:S01]  /*1050*/  LDG.E.CONSTANT R6, desc[UR10][R4.64] ;  /* 0x0000000a04067981 */ /* 0x000ea2000c1e9900 */
[----:B-----5:R-:W-:Y:S01]  /*1060*/  ISETP.NE.AND P0, PT, R0, UR4, PT ;  /* 0x0000000400007c0c */ /* 0x020fe2000bf05270 */
[----:B------:R-:W-:-:S12]  /*1070*/  BSSY.RECONVERGENT B0, `(.L_x_3) ;  /* 0x000001f000007945 */ /* 0x000fd80003800200 */
[----:B--2---:R-:W-:-:S05]  /*1080*/  @P0 FADD R6, -R6, 1 ;  /* 0x3f80000006060421 */ /* 0x004fca0000000100 */
        /* <DEDUP_REMOVED lines=29> */
.L_x_18:
[----:B------:R-:W-:Y:S05]  /*1260*/  BSYNC.RECONVERGENT B0 ;  /* 0x0000000000007941 */ /* 0x000fea0003800200 */
.L_x_3:
[----:B------:R-:W0:Y:S01]  /*1270*/  LDCU UR4, c[0x0][0x384] ;  /* 0x00007080ff0477ac */ /* 0x000e220008000800 */
[----:B------:R-:W-:Y:S01]  /*1280*/  BSSY.RECONVERGENT B0, `(.L_x_19) ;  /* 0x000000d000007945 */ /* 0x000fe20003800200 */
[----:B0-----:R-:W-:-:S04]  /*1290*/  I2FP.F32.S32 R6, UR4 ;  /* 0x0000000400067c45 */ /* 0x001fc80008201400 */
[----:B------:R-:W0:Y:S08]  /*12a0*/  MUFU.RCP R5, R6 ;  /* 0x0000000600057308 */ /* 0x000e300000001000 */
[----:B------:R-:W1:Y:S01]  /*12b0*/  FCHK P0, R3, R6 ;  /* 0x0000000603007302 */ /* 0x000e620000000000 */
[----:B0----5:R-:W-:-:S04]  /*12c0*/  FFMA R0, -R6, R5, 1 ;  /* 0x3f80000006007423 */ /* 0x021fc80000000105 */
[----:B------:R-:W-:-:S04]  /*12d0*/  FFMA R0, R5, R0, R5 ;  /* 0x0000000005007223 */ /* 0x000fc80000000005 */
[----:B------:R-:W-:-:S04]  /*12e0*/  FFMA R5, R0, R3, RZ ;  /* 0x0000000300057223 */ /* 0x000fc800000000ff */
[----:B------:R-:W-:-:S04]  /*12f0*/  FFMA R4, -R6, R5, R3 ;  /* 0x0000000506047223 */ /* 0x000fc80000000103 */
[----:B------:R-:W-:Y:S01]  /*1300*/  FFMA R7, R0, R4, R5 ;  /* 0x0000000400077223 */ /* 0x000fe20000000005 */
[----:B-1----:R-:W-:Y:S06]  /*1310*/  @!P0 BRA `(.L_x_20) ;  /* 0x00000000000c8947 */ /* 0x002fec0003800000 */
[----:B------:R-:W-:-:S07]  /*1320*/  MOV R4, 0x1340 ;  /* 0x0000134000047802 */ /* 0x000fce0000000f00 */
[----:B------:R-:W-:Y:S05]  /*1330*/  CALL.REL.NOINC `($__internal_0_$__cuda_sm3x_div_rn_noftz_f32_slowpath) ;  /* 0x0000000000187944 */ /* 0x000fea0003c00000 */
[----:B------:R-:W-:-:S07]  /*1340*/  MOV R7, R0 ;  /* 0x0000000000077202 */ /* 0x000fce0000000f00 */
.L_x_20:
[----:B------:R-:W-:Y:S05]  /*1350*/  BSYNC.RECONVERGENT B0 ;  /* 0x0000000000007941 */ /* 0x000fea0003800200 */
.L_x_19:
[----:B------:R-:W0:Y:S02]  /*1360*/  LDC.64 R4, c[0x0][0x388] ;  /* 0x0000e200ff047b82 */ /* 0x000e240000000a00 */
[----:B0-----:R-:W-:-:S05]  /*1370*/  IMAD.WIDE R2, R2, 0x4, R4 ;  /* 0x0000000402027825 */ /* 0x001fca00078e0204 */
[----:B------:R-:W-:Y:S01]  /*1380*/  STG.E desc[UR10][R2.64], R7 ;  /* 0x0000000702007986 */ /* 0x000fe2000c10190a */
[----:B------:R-:W-:Y:S05]  /*1390*/  EXIT ;  /* 0x000000000000794d */ /* 0x000fea0003800000 */
        .weak           $__internal_0_$__cuda_sm3x_div_rn_noftz_f32_slowpath
        .type           $__internal_0_$__cuda_sm3x_div_rn_noftz_f32_slowpath,@function
        .size           $__internal_0_$__cuda_sm3x_div_rn_noftz_f32_slowpath,(.L_x_153 - $__internal_0_$__cuda_sm3x_div_rn_noftz_f32_slowpath)
$__internal_0_$__cuda_sm3x_div_rn_noftz_f32_slowpath:
[----:B------:R-:W-:Y:S01]  /*13a0*/  SHF.R.U32.HI R5, RZ, 0x17, R6 ;  /* 0x00000017ff057819 */ /* 0x000fe20000011606 */
[----:B------:R-:W-:Y:S01]  /*13b0*/  BSSY.RECONVERGENT B1, `(.L_x_21) ;  /* 0x0000063000017945 */ /* 0x000fe20003800200 */
[----:B------:R-:W-:Y:S02]  /*13c0*/  SHF.R.U32.HI R0, RZ, 0x17, R3 ;  /* 0x00000017ff007819 */ /* 0x000fe40000011603 */
[----:B------:R-:W-:Y:S02]  /*13d0*/  LOP3.LUT R5, R5, 0xff, RZ, 0xc0, !PT ;  /* 0x000000ff05057812 */ /* 0x000fe400078ec0ff */
[----:B------:R-:W-:Y:S02]  /*13e0*/  LOP3.LUT R10, R0, 0xff, RZ, 0xc0, !PT ;  /* 0x000000ff000a7812 */ /* 0x000fe400078ec0ff */
[----:B------:R-:W-:Y:S02]  /*13f0*/  IADD3 R8, PT, PT, R5, -0x1, RZ ;  /* 0xffffffff05087810 */ /* 0x000fe40007ffe0ff */
[----:B------:R-:W-:-:S02]  /*1400*/  IADD3 R9, PT, PT, R10, -0x1, RZ ;  /* 0xffffffff0a097810 */ /* 0x000fc40007ffe0ff */
[----:B------:R-:W-:-:S04]  /*1410*/  ISETP.GT.U32.AND P0, PT, R8, 0xfd, PT ;  /* 0x000000fd0800780c */ /* 0x000fc80003f04070 */
[----:B------:R-:W-:-:S13]  /*1420*/  ISETP.GT.U32.OR P0, PT, R9, 0xfd, P0 ;  /* 0x000000fd0900780c */ /* 0x000fda0000704470 */
[----:B------:R-:W-:Y:S01]  /*1430*/  @!P0 IMAD.MOV.U32 R7, RZ, RZ, RZ ;  /* 0x000000ffff078224 */ /* 0x000fe200078e00ff */
[----:B------:R-:W-:Y:S06]  /*1440*/  @!P0 BRA `(.L_x_22) ;  /* 0x0000000000608947 */ /* 0x000fec0003800000 */
[----:B------:R-:W-:Y:S02]  /*1450*/  FSETP.GTU.FTZ.AND P0, PT, |R3|, +INF , PT ;  /* 0x7f8000000300780b */ /* 0x000fe40003f1c200 */
[----:B------:R-:W-:Y:S02]  /*1460*/  FSETP.GTU.FTZ.AND P1, PT, |R6|, +INF , PT ;  /* 0x7f8000000600780b */ /* 0x000fe40003f3c200 */
[----:B------:R-:W-:Y:S02]  /*1470*/  MOV R0, R6 ;  /* 0x0000000600007202 */ /* 0x000fe40000000f00 */
[----:B------:R-:W-:-:S13]  /*1480*/  PLOP3.LUT P0, PT, P0, P1, PT, 0xf8, 0x8f ;  /* 0x00000000008f781c */ /* 0x000fda0000703f70 */
[----:B------:R-:W-:Y:S05]  /*1490*/  @P0 BRA `(.L_x_23) ;  /* 0x00000004004c0947 */ /* 0x000fea0003800000 */
[----:B------:R-:W-:-:S13]  /*14a0*/  LOP3.LUT P0, RZ, R6, 0x7fffffff, R3, 0xc8, !PT ;  /* 0x7fffffff06ff7812 */ /* 0x000fda000780c803 */
[----:B------:R-:W-:Y:S05]  /*14b0*/  @!P0 BRA `(.L_x_24) ;  /* 0x00000004003c8947 */ /* 0x000fea0003800000 */
[C---:B------:R-:W-:Y:S02]  /*14c0*/  FSETP.NEU.FTZ.AND P2, PT, |R3|.reuse, +INF , PT ;  /* 0x7f8000000300780b */ /* 0x040fe40003f5d200 */
[----:B------:R-:W-:Y:S02]  /*14d0*/  FSETP.NEU.FTZ.AND P1, PT, |R0|, +INF , PT ;  /* 0x7f8000000000780b */ /* 0x000fe40003f3d200 */
[----:B------:R-:W-:-:S11]  /*14e0*/  FSETP.NEU.FTZ.AND P0, PT, |R3|, +INF , PT ;  /* 0x7f8000000300780b */ /* 0x000fd60003f1d200 */
[----:B------:R-:W-:Y:S05]  /*14f0*/  @!P1 BRA !P2, `(.L_x_24) ;  /* 0x00000004002c9947 */ /* 0x000fea0005000000 */
[----:B------:R-:W-:-:S04]  /*1500*/  LOP3.LUT P2, RZ, R3, 0x7fffffff, RZ, 0xc0, !PT ;  /* 0x7fffffff03ff7812 */ /* 0x000fc8000784c0ff */
[----:B------:R-:W-:-:S13]  /*1510*/  PLOP3.LUT P1, PT, P1, P2, PT, 0x2f, 0xf2 ;  /* 0x0000000000f2781c */ /* 0x000fda0000f24577 */
[----:B------:R-:W-:Y:S05]  /*1520*/  @P1 BRA `(.L_x_25) ;  /* 0x0000000400181947 */ /* 0x000fea0003800000 */
[----:B------:R-:W-:-:S04]  /*1530*/  LOP3.LUT P1, RZ, R6, 0x7fffffff, RZ, 0xc0, !PT ;  /* 0x7fffffff06ff7812 */ /* 0x000fc8000782c0ff */
[----:B------:R-:W-:-:S13]  /*1540*/  PLOP3.LUT P0, PT, P0, P1, PT, 0x2f, 0xf2 ;  /* 0x0000000000f2781c */ /* 0x000fda0000702577 */
[----:B------:R-:W-:Y:S05]  /*1550*/  @P0 BRA `(.L_x_26) ;  /* 0x0000000400000947 */ /* 0x000fea0003800000 */
[----:B------:R-:W-:Y:S02]  /*1560*/  ISETP.GE.AND P0, PT, R9, RZ, PT ;  /* 0x000000ff0900720c */ /* 0x000fe40003f06270 */
[----:B------:R-:W-:-:S11]  /*1570*/  ISETP.GE.AND P1, PT, R8, RZ, PT ;  /* 0x000000ff0800720c */ /* 0x000fd60003f26270 */
[----:B------:R-:W-:Y:S01]  /*1580*/  @P0 MOV R7, RZ ;  /* 0x000000ff00070202 */ /* 0x000fe20000000f00 */
[----:B------:R-:W-:Y:S01]  /*1590*/  @!P0 FFMA R3, R3, 1.84467440737095516160e+19, RZ ;  /* 0x5f80000003038823 */ /* 0x000fe200000000ff */
[----:B------:R-:W-:Y:S01]  /*15a0*/  @!P0 MOV R7, 0xffffffc0 ;  /* 0xffffffc000078802 */ /* 0x000fe20000000f00 */
[----:B------:R-:W-:-:S03]  /*15b0*/  @!P1 FFMA R6, R0, 1.84467440737095516160e+19, RZ ;  /* 0x5f80000000069823 */ /* 0x000fc600000000ff */
[----:B------:R-:W-:-:S07]  /*15c0*/  @!P1 IADD3 R7, PT, PT, R7, 0x40, RZ ;  /* 0x0000004007079810 */ /* 0x000fce0007ffe0ff */
.L_x_22:
[----:B------:R-:W-:Y:S01]  /*15d0*/  LEA R9, R5, 0xc0800000, 0x17 ;  /* 0xc080000005097811 */ /* 0x000fe200078eb8ff */
[----:B------:R-:W-:Y:S04]  /*15e0*/  BSSY.RECONVERGENT B2, `(.L_x_27) ;  /* 0x0000036000027945 */ /* 0x000fe80003800200 */
[----:B------:R-:W-:Y:S01]  /*15f0*/  IMAD.IADD R9, R6, 0x1, -R9 ;  /* 0x0000000106097824 */ /* 0x000fe200078e0a09 */
[----:B------:R-:W-:-:S03]  /*1600*/  IADD3 R6, PT, PT, R10, -0x7f, RZ ;  /* 0xffffff810a067810 */ /* 0x000fc60007ffe0ff */
[----:B------:R-:W0:Y:S01]  /*1610*/  MUFU.RCP R8, R9 ;  /* 0x0000000900087308 */ /* 0x000e220000001000 */
[----:B------:R-:W-:Y:S01]  /*1620*/  FADD.FTZ R11, -R9, -RZ ;  /* 0x800000ff090b7221 */ /* 0x000fe20000010100 */
[C---:B------:R-:W-:Y:S01]  /*1630*/  IMAD R0, R6.reuse, -0x800000, R3 ;  /* 0xff80000006007824 */ /* 0x040fe200078e0203 */
[----:B------:R-:W-:-:S04]  /*1640*/  IADD3 R6, PT, PT, R6, 0x7f, -R5 ;  /* 0x0000007f06067810 */ /* 0x000fc80007ffe805 */
[----:B------:R-:W-:Y:S01]  /*1650*/  IADD3 R6, PT, PT, R6, R7, RZ ;  /* 0x0000000706067210 */ /* 0x000fe20007ffe0ff */
[----:B0-----:R-:W-:-:S04]  /*1660*/  FFMA R13, R8, R11, 1 ;  /* 0x3f800000080d7423 */ /* 0x001fc8000000000b */
[----:B------:R-:W-:-:S04]  /*1670*/  FFMA R10, R8, R13, R8 ;  /* 0x0000000d080a7223 */ /* 0x000fc80000000008 */
[----:B------:R-:W-:-:S04]  /*1680*/  FFMA R3, R0, R10, RZ ;  /* 0x0000000a00037223 */ /* 0x000fc800000000ff */
[----:B------:R-:W-:-:S04]  /*1690*/  FFMA R8, R11, R3, R0 ;  /* 0x000000030b087223 */ /* 0x000fc80000000000 */
[----:B------:R-:W-:-:S04]  /*16a0*/  FFMA R13, R10, R8, R3 ;  /* 0x000000080a0d7223 */ /* 0x000fc80000000003 */
[----:B------:R-:W-:-:S04]  /*16b0*/  FFMA R8, R11, R13, R0 ;  /* 0x0000000d0b087223 */ /* 0x000fc80000000000 */
[----:B------:R-:W-:-:S05]  /*16c0*/  FFMA R0, R10, R8, R13 ;  /* 0x000000080a007223 */ /* 0x000fca000000000d */
[----:B------:R-:W-:-:S04]  /*16d0*/  SHF.R.U32.HI R3, RZ, 0x17, R0 ;  /* 0x00000017ff037819 */ /* 0x000fc80000011600 */
[----:B------:R-:W-:-:S04]  /*16e0*/  LOP3.LUT R3, R3, 0xff, RZ, 0xc0, !PT ;  /* 0x000000ff03037812 */ /* 0x000fc800078ec0ff */
[----:B------:R-:W-:-:S04]  /*16f0*/  IADD3 R7, PT, PT, R3, R6, RZ ;  /* 0x0000000603077210 */ /* 0x000fc80007ffe0ff */
[----:B------:R-:W-:-:S04]  /*1700*/  IADD3 R3, PT, PT, R7, -0x1, RZ ;  /* 0xffffffff07037810 */ /* 0x000fc80007ffe0ff */
[----:B------:R-:W-:-:S13]  /*1710*/  ISETP.GE.U32.AND P0, PT, R3, 0xfe, PT ;  /* 0x000000fe0300780c */ /* 0x000fda0003f06070 */
[----:B------:R-:W-:Y:S05]  /*1720*/  @!P0 BRA `(.L_x_28) ;  /* 0x0000000000808947 */ /* 0x000fea0003800000 */
[----:B------:R-:W-:-:S13]  /*1730*/  ISETP.GT.AND P0, PT, R7, 0xfe, PT ;  /* 0x000000fe0700780c */ /* 0x000fda0003f04270 */
[----:B------:R-:W-:Y:S05]  /*1740*/  @P0 BRA `(.L_x_29) ;  /* 0x00000000006c0947 */ /* 0x000fea0003800000 */
[----:B------:R-:W-:-:S13]  /*1750*/  ISETP.GE.AND P0, PT, R7, 0x1, PT ;  /* 0x000000010700780c */ /* 0x000fda0003f06270 */
[----:B------:R-:W-:Y:S05]  /*1760*/  @P0 BRA `(.L_x_30) ;  /* 0x0000000000740947 */ /* 0x000fea0003800000 */
[----:B------:R-:W-:Y:S02]  /*1770*/  ISETP.GE.AND P0, PT, R7, -0x18, PT ;  /* 0xffffffe80700780c */ /* 0x000fe40003f06270 */
[----:B------:R-:W-:-:S11]  /*1780*/  LOP3.LUT R0, R0, 0x80000000, RZ, 0xc0, !PT ;  /* 0x8000000000007812 */ /* 0x000fd600078ec0ff */
[----:B------:R-:W-:Y:S05]  /*1790*/  @!P0 BRA `(.L_x_30) ;  /* 0x0000000000688947 */ /* 0x000fea0003800000 */
[CCC-:B------:R-:W-:Y:S01]  /*17a0*/  FFMA.RZ R3, R10.reuse, R8.reuse, R13.reuse ;  /* 0x000000080a037223 */ /* 0x1c0fe2000000c00d */
[CCC-:B------:R-:W-:Y:S01]  /*17b0*/  FFMA.RM R6, R10.reuse, R8.reuse, R13.reuse ;  /* 0x000000080a067223 */ /* 0x1c0fe2000000400d */
[C---:B------:R-:W-:Y:S02]  /*17c0*/  ISETP.NE.AND P2, PT, R7.reuse, RZ, PT ;  /* 0x000000ff0700720c */ /* 0x040fe40003f45270 */
[----:B------:R-:W-:Y:S02]  /*17d0*/  ISETP.NE.AND P1, PT, R7, RZ, PT ;  /* 0x000000ff0700720c */ /* 0x000fe40003f25270 */
[----:B------:R-:W-:Y:S01]  /*17e0*/  LOP3.LUT R5, R3, 0x7fffff, RZ, 0xc0, !PT ;  /* 0x007fffff03057812 */ /* 0x000fe200078ec0ff */
[----:B------:R-:W-:Y:S01]  /*17f0*/  FFMA.RP R3, R10, R8, R13 ;  /* 0x000000080a037223 */ /* 0x000fe2000000800d */
[C---:B------:R-:W-:Y:S01]  /*1800*/  VIADD R8, R7.reuse, 0x20 ;  /* 0x0000002007087836 */ /* 0x040fe20000000000 */
[----:B------:R-:W-:Y:S02]  /*1810*/  IADD3 R7, PT, PT, -R7, RZ, RZ ;  /* 0x000000ff07077210 */ /* 0x000fe40007ffe1ff */
[----:B------:R-:W-:-:S02]  /*1820*/  LOP3.LUT R5, R5, 0x800000, RZ, 0xfc, !PT ;  /* 0x0080000005057812 */ /* 0x000fc400078efcff */
[----:B------:R-:W-:Y:S02]  /*1830*/  FSETP.NEU.FTZ.AND P0, PT, R3, R6, PT ;  /* 0x000000060300720b */ /* 0x000fe40003f1d000 */
[----:B------:R-:W-:Y:S02]  /*1840*/  SHF.L.U32 R8, R5, R8, RZ ;  /* 0x0000000805087219 */ /* 0x000fe400000006ff */
[----:B------:R-:W-:Y:S02]  /*1850*/  SEL R6, R7, RZ, P2 ;  /* 0x000000ff07067207 */ /* 0x000fe40001000000 */
[----:B------:R-:W-:Y:S02]  /*1860*/  ISETP.NE.AND P1, PT, R8, RZ, P1 ;  /* 0x000000ff0800720c */ /* 0x000fe40000f25270 */
[----:B------:R-:W-:Y:S02]  /*1870*/  SHF.R.U32.HI R6, RZ, R6, R5 ;  /* 0x00000006ff067219 */ /* 0x000fe40000011605 */
[----:B------:R-:W-:-:S02]  /*1880*/  PLOP3.LUT P0, PT, P0, P1, PT, 0xf8, 0x8f ;  /* 0x00000000008f781c */ /* 0x000fc40000703f70 */
[----:B------:R-:W-:Y:S02]  /*1890*/  SHF.R.U32.HI R8, RZ, 0x1, R6 ;  /* 0x00000001ff087819 */ /* 0x000fe40000011606 */
[----:B------:R-:W-:-:S04]  /*18a0*/  SEL R3, RZ, 0x1, !P0 ;  /* 0x00000001ff037807 */ /* 0x000fc80004000000 */
[----:B------:R-:W-:-:S04]  /*18b0*/  LOP3.LUT R3, R3, 0x1, R8, 0xf8, !PT ;  /* 0x0000000103037812 */ /* 0x000fc800078ef808 */
[----:B------:R-:W-:-:S04]  /*18c0*/  LOP3.LUT R3, R3, R6, RZ, 0xc0, !PT ;  /* 0x0000000603037212 */ /* 0x000fc800078ec0ff */
[----:B------:R-:W-:-:S04]  /*18d0*/  IADD3 R3, PT, PT, R8, R3, RZ ;  /* 0x0000000308037210 */ /* 0x000fc80007ffe0ff */
[----:B------:R-:W-:Y:S01]  /*18e0*/  LOP3.LUT R0, R3, R0, RZ, 0xfc, !PT ;  /* 0x0000000003007212 */ /* 0x000fe200078efcff */
[----:B------:R-:W-:Y:S06]  /*18f0*/  BRA `(.L_x_30) ;  /* 0x0000000000107947 */ /* 0x000fec0003800000 */
.L_x_29:
[----:B------:R-:W-:-:S04]  /*1900*/  LOP3.LUT R0, R0, 0x80000000, RZ, 0xc0, !PT ;  /* 0x8000000000007812 */ /* 0x000fc800078ec0ff */
[----:B------:R-:W-:Y:S01]  /*1910*/  LOP3.LUT R0, R0, 0x7f800000, RZ, 0xfc, !PT ;  /* 0x7f80000000007812 */ /* 0x000fe200078efcff */
[----:B------:R-:W-:Y:S06]  /*1920*/  BRA `(.L_x_30) ;  /* 0x0000000000047947 */ /* 0x000fec0003800000 */
.L_x_28:
[----:B------:R-:W-:-:S07]  /*1930*/  LEA R0, R6, R0, 0x17 ;  /* 0x0000000006007211 */ /* 0x000fce00078eb8ff */
.L_x_30:
[----:B------:R-:W-:Y:S05]  /*1940*/  BSYNC.RECONVERGENT B2 ;  /* 0x0000000000027941 */ /* 0x000fea0003800200 */
.L_x_27:
[----:B------:R-:W-:Y:S05]  /*1950*/  BRA `(.L_x_31) ;  /* 0x0000000000207947 */ /* 0x000fea0003800000 */
.L_x_26:
[----:B------:R-:W-:-:S04]  /*1960*/  LOP3.LUT R0, R6, 0x80000000, R3, 0x48, !PT ;  /* 0x8000000006007812 */ /* 0x000fc800078e4803 */
[----:B------:R-:W-:Y:S01]  /*1970*/  LOP3.LUT R0, R0, 0x7f800000, RZ, 0xfc, !PT ;  /* 0x7f80000000007812 */ /* 0x000fe200078efcff */
[----:B------:R-:W-:Y:S06]  /*1980*/  BRA `(.L_x_31) ;  /* 0x0000000000147947 */ /* 0x000fec0003800000 */
.L_x_25:
[----:B------:R-:W-:Y:S01]  /*1990*/  LOP3.LUT R0, R6, 0x80000000, R3, 0x48, !PT ;  /* 0x8000000006007812 */ /* 0x000fe200078e4803 */
[----:B------:R-:W-:Y:S06]  /*19a0*/  BRA `(.L_x_31) ;  /* 0x00000000000c7947 */ /* 0x000fec0003800000 */
.L_x_24:
[----:B------:R-:W0:Y:S01]  /*19b0*/  MUFU.RSQ R0, -QNAN ;  /* 0xffc0000000007908 */ /* 0x000e220000001400 */
[----:B------:R-:W-:Y:S05]  /*19c0*/  BRA `(.L_x_31) ;  /* 0x0000000000047947 */ /* 0x000fea0003800000 */
.L_x_23:
[----:B------:R-:W-:-:S07]  /*19d0*/  FADD.FTZ R0, R3, R0 ;  /* 0x0000000003007221 */ /* 0x000fce0000010000 */
.L_x_31:
[----:B------:R-:W-:Y:S05]  /*19e0*/  BSYNC.RECONVERGENT B1 ;  /* 0x0000000000017941 */ /* 0x000fea0003800200 */
.L_x_21:
[----:B------:R-:W-:-:S04]  /*19f0*/  HFMA2 R5, -RZ, RZ, 0, 0 ;  /* 0x00000000ff057431 */ /* 0x000fc800000001ff */
[----:B0-----:R-:W-:Y:S05]  /*1a00*/  RET.REL.NODEC R4 `(ComputeBinaryCrossentropyLossFromCategoryIndexes) ;  /* 0xffffffe4047c7950 */ /* 0x001fea0003c3ffff */
.L_x_32:
        /* <DEDUP_REMOVED lines=15> */
.L_x_153:


//--------------------- .text.ComputeCategoricalCrossentropyLossFromCategoryIndexes --------------------------
	.section	.text.ComputeCategoricalCrossentropyLossFromCategoryIndexes,"ax",@progbits
	.align	128
        .global         ComputeCategoricalCrossentropyLossFromCategoryIndexes
        .type           ComputeCategoricalCrossentropyLossFromCategoryIndexes,@function
        .size           ComputeCategoricalCrossentropyLossFromCategoryIndexes,(.L_x_161 - ComputeCategoricalCrossentropyLossFromCategoryIndexes)
        .other          ComputeCategoricalCrossentropyLossFromCategoryIndexes,@"STO_CUDA_ENTRY STV_DEFAULT"
ComputeCategoricalCrossentropyLossFromCategoryIndexes:
.text.ComputeCategoricalCrossentropyLossFromCategoryIndexes:
        /* <DEDUP_REMOVED lines=8> */
[----:B------:R-:W0:Y:S01]  /*0080*/  LDC.64 R2, c[0x0][0x390] ;  /* 0x0000e400ff027b82 */ /* 0x000e220000000a00 */
[----:B------:R-:W1:Y:S01]  /*0090*/  LDCU.64 UR4, c[0x0][0x358] ;  /* 0x00006b00ff0477ac */ /* 0x000e620008000a00 */
[----:B------:R-:W2:Y:S06]  /*00a0*/  LDCU UR6, c[0x0][0x384] ;  /* 0x00007080ff0677ac */ /* 0x000eac0008000800 */
[----:B------:R-:W3:Y:S01]  /*00b0*/  LDC.64 R4, c[0x0][0x398] ;  /* 0x0000e600ff047b82 */ /* 0x000ee20000000a00 */
[----:B0-----:R-:W-:-:S06]  /*00c0*/  IMAD.WIDE R2, R0, 0x4, R2 ;  /* 0x0000000400027825 */ /* 0x001fcc00078e0202 */
[----:B-1----:R-:W2:Y:S02]  /*00d0*/  LDG.E.CONSTANT R3, desc[UR4][R2.64] ;  /* 0x0000000402037981 */ /* 0x002ea4000c1e9900 */
[----:B--2---:R-:W-:-:S04]  /*00e0*/  IMAD R7, R0, UR6, R3 ;  /* 0x0000000600077c24 */ /* 0x004fc8000f8e0203 */
[----:B---3--:R-:W-:-:S06]  /*00f0*/  IMAD.WIDE R4, R7, 0x4, R4 ;  /* 0x0000000407047825 */ /* 0x008fcc00078e0204 */
[----:B------:R-:W2:Y:S02]  /*0100*/  LDG.E.CONSTANT R4, desc[UR4][R4.64] ;  /* 0x0000000404047981 */ /* 0x000ea4000c1e9900 */
[----:B--2---:R-:W-:-:S13]  /*0110*/  FSETP.GT.AND P0, PT, R4, RZ, PT ;  /* 0x000000ff0400720b */ /* 0x004fda0003f04000 */
[----:B------:R-:W-:Y:S05]  /*0120*/  @!P0 BRA `(.L_x_33) ;  /* 0x0000000000788947 */ /* 0x000fea0003800000 */
[----:B------:R-:W-:Y:S01]  /*0130*/  FSETP.GEU.AND P0, PT, R4, 1.175494350822287508e-38, PT ;  /* 0x008000000400780b */ /* 0x000fe20003f0e000 */
[----:B------:R-:W-:-:S12]  /*0140*/  HFMA2 R3, -RZ, RZ, 1.5048828125, 33.21875 ;  /* 0x3e055027ff037431 */ /* 0x000fd800000001ff */
        /* <DEDUP_REMOVED lines=12> */
[C---:B------:R-:W-:Y:S02]  /*0210*/  FFMA R5, R8.reuse, R3, -0.24999669194221496582 ;  /* 0xbe7fff2208057423 */ /* 0x040fe40000000003 */
[----:B------:R-:W0:Y:S02]  /*0220*/  LDC.64 R2, c[0x0][0x388] ;  /* 0x0000e200ff027b82 */ /* 0x000e240000000a00 */
        /* <DEDUP_REMOVED lines=9> */
[----:B------:R-:W-:Y:S01]  /*02c0*/  FSETP.NEU.AND P0, PT, R4, RZ, PT ;  /* 0x000000ff0400720b */ /* 0x000fe20003f0d000 */
[----:B0-----:R-:W-:-:S03]  /*02d0*/  IMAD.WIDE R2, R0, 0x4, R2 ;  /* 0x0000000400027825 */ /* 0x001fc600078e0202 */
[----:B------:R-:W-:-:S05]  /*02e0*/  FSEL R5, -R5, +INF , P0 ;  /* 0x7f80000005057808 */ /* 0x000fca0000000100 */
[----:B------:R-:W-:Y:S01]  /*02f0*/  STG.E desc[UR4][R2.64], R5 ;  /* 0x0000000502007986 */ /* 0x000fe2000c101904 */
[----:B------:R-:W-:Y:S05]  /*0300*/  EXIT ;  /* 0x000000000000794d */ /* 0x000fea0003800000 */
.L_x_33:
[----:B------:R-:W0:Y:S02]  /*0310*/  LDC.64 R2, c[0x0][0x388] ;  /* 0x0000e200ff027b82 */ /* 0x000e240000000a00 */
[----:B0-----:R-:W-:-:S05]  /*0320*/  IMAD.WIDE R2, R0, 0x4, R2 ;  /* 0x0000000400027825 */ /* 0x001fca00078e0202 */
[----:B------:R-:W-:Y:S01]  /*0330*/  STG.E desc[UR4][R2.64], RZ ;  /* 0x000000ff02007986 */ /* 0x000fe2000c101904 */
[----:B------:R-:W-:Y:S05]  /*0340*/  EXIT ;  /* 0x000000000000794d */ /* 0x000fea0003800000 */
.L_x_34:
        /* <DEDUP_REMOVED lines=11> */
.L_x_161:


//--------------------- .text.ComputeAccuracyFromCategoryIndexes --------------------------
	.section	.text.ComputeAccuracyFromCategoryIndexes,"ax",@progbits
	.align	128
        .global         ComputeAccuracyFromCategoryIndexes
        .type           ComputeAccuracyFromCategoryIndexes,@function
        .size           ComputeAccuracyFromCategoryIndexes,(.L_x_162 - ComputeAccuracyFromCategoryIndexes)
        .other          ComputeAccuracyFromCategoryIndexes,@"STO_CUDA_ENTRY STV_DEFAULT"
ComputeAccuracyFromCategoryIndexes:
.text.ComputeAccuracyFromCategoryIndexes:
        /* <DEDUP_REMOVED lines=10> */
[----:B------:R-:W2:Y:S01]  /*00a0*/  LDCU UR6, c[0x0][0x384] ;  /* 0x00007080ff0677ac */ /* 0x000ea20008000800 */
[----:B0-----:R-:W-:-:S05]  /*00b0*/  IMAD.WIDE R4, R0, 0x4, R4 ;  /* 0x0000000400047825 */ /* 0x001fca00078e0204 */
[----:B-1----:R0:W5:Y:S01]  /*00c0*/  LDG.E.CONSTANT R2, desc[UR4][R4.64] ;  /* 0x0000000404027981 */ /* 0x002162000c1e9900 */
[----:B--2---:R-:W-:Y:S02]  /*00d0*/  UISETP.GE.AND UP0, UPT, UR6, 0x2, UPT ;  /* 0x000000020600788c */ /* 0x004fe4000bf06270 */
[----:B------:R-:W-:-:S04]  /*00e0*/  IMAD R3, R0, UR6, RZ ;  /* 0x0000000600037c24 */ /* 0x000fc8000f8e02ff */
[----:B------:R-:W-:-:S03]  /*00f0*/  IMAD.MOV.U32 R12, RZ, RZ, R3 ;  /* 0x000000ffff0c7224 */ /* 0x000fc600078e0003 */
[----:B0-----:R-:W-:Y:S05]  /*0100*/  BRA.U !UP0, `(.L_x_35) ;  /* 0x0000000d08347547 */ /* 0x001fea000b800000 */
[C---:B------:R-:W-:Y:S01]  /*0110*/  VIADD R4, R3.reuse, 0x2 ;  /* 0x0000000203047836 */ /* 0x040fe20000000000 */
[----:B------:R-:W-:Y:S01]  /*0120*/  LOP3.LUT R5, RZ, R3, RZ, 0x33, !PT ;  /* 0x00000003ff057212 */ /* 0x000fe200078e33ff */
[----:B------:R-:W-:Y:S01]  /*0130*/  BSSY.RECONVERGENT B0, `(.L_x_36) ;  /* 0x0000068000007945 */ /* 0x000fe20003800200 */
[C---:B------:R-:W-:Y:S02]  /*0140*/  VIADD R9, R3.reuse, 0x1 ;  /* 0x0000000103097836 */ /* 0x040fe40000000000 */
[----:B------:R-:W-:Y:S01]  /*0150*/  VIADDMNMX R4, R3, UR6, R4, !PT ;  /* 0x0000000603047c46 */ /* 0x000fe2000f800104 */
[----:B------:R-:W-:-:S03]  /*0160*/  IMAD.MOV.U32 R12, RZ, RZ, R3 ;  /* 0x000000ffff0c7224 */ /* 0x000fc600078e0003 */
[C---:B------:R-:W-:Y:S02]  /*0170*/  IADD3 R6, PT, PT, R4.reuse, -0x2, -R3 ;  /* 0xfffffffe04067810 */ /* 0x040fe40007ffe803 */
[----:B------:R-:W-:Y:S02]  /*0180*/  IADD3 R8, PT, PT, R4, R5, RZ ;  /* 0x0000000504087210 */ /* 0x000fe40007ffe0ff */
[----:B------:R-:W-:Y:S02]  /*0190*/  ISETP.GE.U32.AND P0, PT, R6, 0xf, PT ;  /* 0x0000000f0600780c */ /* 0x000fe40003f06070 */
[----:B------:R-:W-:-:S11]  /*01a0*/  LOP3.LUT R18, R8, 0xf, RZ, 0xc0, !PT ;  /* 0x0000000f08127812 */ /* 0x000fd600078ec0ff */
[----:B------:R-:W-:Y:S05]  /*01b0*/  @!P0 BRA `(.L_x_37) ;  /* 0x00000004007c8947 */ /* 0x000fea0003800000 */
[----:B------:R-:W-:Y:S01]  /*01c0*/  LOP3.LUT R10, R8, 0xfffffff0, RZ, 0xc0, !PT ;  /* 0xfffffff0080a7812 */ /* 0x000fe200078ec0ff */
[----:B------:R-:W-:Y:S01]  /*01d0*/  BSSY.RECONVERGENT B1, `(.L_x_38) ;  /* 0x000005c000017945 */ /* 0x000fe20003800200 */
[----:B------:R-:W-:Y:S01]  /*01e0*/  IADD3 R9, PT, PT, R3, 0x8, RZ ;  /* 0x0000000803097810 */ /* 0x000fe20007ffe0ff */
[----:B------:R-:W-:Y:S02]  /*01f0*/  IMAD.MOV.U32 R12, RZ, RZ, R3 ;  /* 0x000000ffff0c7224 */ /* 0x000fe400078e0003 */
[----:B------:R-:W-:-:S07]  /*0200*/  IMAD.MOV R10, RZ, RZ, -R10 ;  /* 0x000000ffff0a7224 */ /* 0x000fce00078e0a0a */
.L_x_39:
[----:B------:R-:W0:Y:S01]  /*0210*/  LDC.64 R4, c[0x0][0x398] ;  /* 0x0000e600ff047b82 */ /* 0x000e220000000a00 */
[----:B------:R-:W-:Y:S01]  /*0220*/  IADD3 R11, PT, PT, R9, -0x7, RZ ;  /* 0xfffffff9090b7810 */ /* 0x000fe20007ffe0ff */
[----:B0-----:R-:W-:-:S04]  /*0230*/  IMAD.WIDE R14, R12, 0x4, R4 ;  /* 0x000000040c0e7825 */ /* 0x001fc800078e0204 */
[----:B------:R-:W-:Y:S02]  /*0240*/  IMAD.WIDE R6, R11, 0x4, R4 ;  /* 0x000000040b067825 */ /* 0x000fe400078e0204 */
[----:B------:R-:W2:Y:S04]  /*0250*/  LDG.E.CONSTANT R14, desc[UR4][R14.64] ;  /* 0x000000040e0e7981 */ /* 0x000ea8000c1e9900 */
[----:B------:R-:W2:Y:S04]  /*0260*/  LDG.E.CONSTANT R13, desc[UR4][R6.64] ;  /* 0x00000004060d7981 */ /* 0x000ea8000c1e9900 */
[----:B------:R-:W3:Y:S04]  /*0270*/  LDG.E.CONSTANT R16, desc[UR4][R6.64+0x4] ;  /* 0x0000040406107981 */ /* 0x000ee8000c1e9900 */
[----:B------:R-:W4:Y:S01]  /*0280*/  LDG.E.CONSTANT R19, desc[UR4][R6.64+0x8] ;  /* 0x0000080406137981 */ /* 0x000f22000c1e9900 */
[----:B--2---:R-:W-:-:S04]  /*0290*/  FSETP.GT.AND P0, PT, R13, R14, PT ;  /* 0x0000000e0d00720b */ /* 0x004fc80003f04000 */
[----:B------:R-:W-:-:S05]  /*02a0*/  SEL R11, R11, R12, P0 ;  /* 0x0000000c0b0b7207 */ /* 0x000fca0000000000 */
[----:B------:R-:W-:-:S06]  /*02b0*/  IMAD.WIDE R12, R11, 0x4, R4 ;  /* 0x000000040b0c7825 */ /* 0x000fcc00078e0204 */
[----:B------:R-:W3:Y:S02]  /*02c0*/  LDG.E.CONSTANT R13, desc[UR4][R12.64] ;  /* 0x000000040c0d7981 */ /* 0x000ee4000c1e9900 */
[----:B---3--:R-:W-:-:S13]  /*02d0*/  FSETP.GT.AND P0, PT, R16, R13, PT ;  /* 0x0000000d1000720b */ /* 0x008fda0003f04000 */
[----:B------:R-:W-:-:S04]  /*02e0*/  @P0 VIADD R11, R9, 0xfffffffa ;  /* 0xfffffffa090b0836 */ /* 0x000fc80000000000 */
[----:B------:R-:W-:-:S06]  /*02f0*/  IMAD.WIDE R16, R11, 0x4, R4 ;  /* 0x000000040b107825 */ /* 0x000fcc00078e0204 */
[----:B------:R-:W4:Y:S02]  /*0300*/  LDG.E.CONSTANT R16, desc[UR4][R16.64] ;  /* 0x0000000410107981 */ /* 0x000f24000c1e9900 */
[----:B----4-:R-:W-:Y:S02]  /*0310*/  FSETP.GT.AND P0, PT, R19, R16, PT ;  /* 0x000000101300720b */ /* 0x010fe40003f04000 */
[----:B------:R-:W2:Y:S11]  /*0320*/  LDG.E.CONSTANT R19, desc[UR4][R6.64+0xc] ;  /* 0x00000c0406137981 */ /* 0x000eb6000c1e9900 */
[----:B------:R-:W-:-:S04]  /*0330*/  @P0 VIADD R11, R9, 0xfffffffb ;  /* 0xfffffffb090b0836 */ /* 0x000fc80000000000 */
[----:B------:R-:W-:-:S06]  /*0340*/  IMAD.WIDE R14, R11, 0x4, R4 ;  /* 0x000000040b0e7825 */ /* 0x000fcc00078e0204 */
[----:B------:R-:W2:Y:S02]  /*0350*/  LDG.E.CONSTANT R14, desc[UR4][R14.64] ;  /* 0x000000040e0e7981 */ /* 0x000ea4000c1e9900 */
[----:B--2---:R-:W-:Y:S02]  /*0360*/  FSETP.GT.AND P0, PT, R19, R14, PT ;  /* 0x0000000e1300720b */ /* 0x004fe40003f04000 */
[----:B------:R-:W2:Y:S11]  /*0370*/  LDG.E.CONSTANT R19, desc[UR4][R6.64+0x10] ;  /* 0x0000100406137981 */ /* 0x000eb6000c1e9900 */
[----:B------:R-:W-:-:S05]  /*0380*/  @P0 IADD3 R11, PT, PT, R9, -0x4, RZ ;  /* 0xfffffffc090b0810 */ /* 0x000fca0007ffe0ff */
[----:B------:R-:W-:-:S06]  /*0390*/  IMAD.WIDE R12, R11, 0x4, R4 ;  /* 0x000000040b0c7825 */ /* 0x000fcc00078e0204 */
[----:B------:R-:W2:Y:S02]  /*03a0*/  LDG.E.CONSTANT R12, desc[UR4][R12.64] ;  /* 0x000000040c0c7981 */ /* 0x000ea4000c1e9900 */
[----:B--2---:R-:W-:Y:S02]  /*03b0*/  FSETP.GT.AND P0, PT, R19, R12, PT ;  /* 0x0000000c1300720b */ /* 0x004fe40003f04000 */
[----:B------:R-:W2:Y:S11]  /*03c0*/  LDG.E.CONSTANT R19, desc[UR4][R6.64+0x14] ;  /* 0x0000140406137981 */ /* 0x000eb6000c1e9900 */
[----:B------:R-:W-:-:S04]  /*03d0*/  @P0 VIADD R11, R9, 0xfffffffd ;  /* 0xfffffffd090b0836 */ /* 0x000fc80000000000 */
        /* <DEDUP_REMOVED lines=13> */
[----:B------:R-:W2:Y:S02]  /*04b0*/  LDG.E.CONSTANT R19, desc[UR4][R6.64+0x20] ;  /* 0x0000200406137981 */ /* 0x000ea4000c1e9900 */
[----:B------:R-:W-:-:S05]  /*04c0*/  SEL R11, R9, R11, P0 ;  /* 0x0000000b090b7207 */ /* 0x000fca0000000000 */
        /* <DEDUP_REMOVED lines=14> */
[----:B------:R-:W-:-:S05]  /*05b0*/  @P0 IADD3 R11, PT, PT, R9, 0x3, RZ ;  /* 0x00000003090b0810 */ /* 0x000fca0007ffe0ff */
        /* <DEDUP_REMOVED lines=8> */
[----:B------:R-:W2:Y:S04]  /*0640*/  LDG.E.CONSTANT R19, desc[UR4][R6.64+0x34] ;  /* 0x0000340406137981 */ /* 0x000ea8000c1e9900 */
[----:B------:R-:W3:Y:S07]  /*0650*/  LDG.E.CONSTANT R14, desc[UR4][R6.64+0x3c] ;  /* 0x00003c04060e7981 */ /* 0x000eee000c1e9900 */
        /* <DEDUP_REMOVED lines=8> */
[----:B--2---:R-:W-:-:S13]  /*06e0*/  FSETP.GT.AND P0, PT, R19, R16, PT ;  /* 0x000000101300720b */ /* 0x004fda0003f04000 */
[----:B------:R-:W-:-:S04]  /*06f0*/  @P0 VIADD R11, R9, 0x7 ;  /* 0x00000007090b0836 */ /* 0x000fc80000000000 */
[----:B------:R-:W-:-:S06]  /*0700*/  IMAD.WIDE R4, R11, 0x4, R4 ;  /* 0x000000040b047825 */ /* 0x000fcc00078e0204 */
[----:B------:R-:W3:Y:S01]  /*0710*/  LDG.E.CONSTANT R5, desc[UR4][R4.64] ;  /* 0x0000000404057981 */ /* 0x000ee2000c1e9900 */
[----:B------:R-:W-:-:S05]  /*0720*/  VIADD R10, R10, 0x10 ;  /* 0x000000100a0a7836 */ /* 0x000fca0000000000 */
[----:B------:R-:W-:Y:S02]  /*0730*/  ISETP.NE.AND P1, PT, R10, RZ, PT ;  /* 0x000000ff0a00720c */ /* 0x000fe40003f25270 */
[----:B---3--:R-:W-:-:S13]  /*0740*/  FSETP.GT.AND P0, PT, R14, R5, PT ;  /* 0x000000050e00720b */ /* 0x008fda0003f04000 */
[C---:B------:R-:W-:Y:S01]  /*0750*/  @P0 IADD3 R11, PT, PT, R9.reuse, 0x8, RZ ;  /* 0x00000008090b0810 */ /* 0x040fe20007ffe0ff */
[----:B------:R-:W-:-:S04]  /*0760*/  VIADD R9, R9, 0x10 ;  /* 0x0000001009097836 */ /* 0x000fc80000000000 */
[----:B------:R-:W-:Y:S01]  /*0770*/  IMAD.MOV.U32 R12, RZ, RZ, R11 ;  /* 0x000000ffff0c7224 */ /* 0x000fe200078e000b */
[----:B------:R-:W-:Y:S06]  /*0780*/  @P1 BRA `(.L_x_39) ;  /* 0xfffffff800a01947 */ /* 0x000fec000383ffff */
[----:B------:R-:W-:Y:S05]  /*0790*/  BSYNC.RECONVERGENT B1 ;  /* 0x0000000000017941 */ /* 0x000fea0003800200 */
.L_x_38:
[----:B------:R-:W-:-:S07]  /*07a0*/  IADD3 R9, PT, PT, R9, -0x7, RZ ;  /* 0xfffffff909097810 */ /* 0x000fce0007ffe0ff */
.L_x_37:
[----:B------:R-:W-:Y:S05]  /*07b0*/  BSYNC.RECONVERGENT B0 ;  /* 0x0000000000007941 */ /* 0x000fea0003800200 */
.L_x_36:
[----:B------:R-:W-:Y:S01]  /*07c0*/  ISETP.NE.AND P0, PT, R18, RZ, PT ;  /* 0x000000ff1200720c */ /* 0x000fe20003f05270 */
[----:B------:R-:W-:-:S12]  /*07d0*/  BSSY.RECONVERGENT B0, `(.L_x_35) ;  /* 0x0000060000007945 */ /* 0x000fd80003800200 */
[----:B------:R-:W-:Y:S05]  /*07e0*/  @!P0 BRA `(.L_x_40) ;  /* 0x0000000400788947 */ /* 0x000fea0003800000 */
[----:B------:R-:W-:Y:S01]  /*07f0*/  ISETP.GE.U32.AND P1, PT, R18, 0x8, PT ;  /* 0x000000081200780c */ /* 0x000fe20003f26070 */
[----:B------:R-:W-:Y:S01]  /*0800*/  BSSY.RECONVERGENT B1, `(.L_x_41) ;  /* 0x0000030000017945 */ /* 0x000fe20003800200 */
[----:B------:R-:W-:-:S04]  /*0810*/  LOP3.LUT R10, R8, 0x7, RZ, 0xc0, !PT ;  /* 0x00000007080a7812 */ /* 0x000fc800078ec0ff */
[----:B------:R-:W-:-:S07]  /*0820*/  ISETP.NE.AND P0, PT, R10, RZ, PT ;  /* 0x000000ff0a00720c */ /* 0x000fce0003f05270 */
[----:B------:R-:W-:Y:S06]  /*0830*/  @!P1 BRA `(.L_x_42) ;  /* 0x0000000000b09947 */ /* 0x000fec0003800000 */
[----:B------:R-:W0:Y:S02]  /*0840*/  LDC.64 R6, c[0x0][0x398] ;  /* 0x0000e600ff067b82 */ /* 0x000e240000000a00 */
        /* <DEDUP_REMOVED lines=23> */
[----:B------:R-:W2:Y:S04]  /*09c0*/  LDG.E.CONSTANT R13, desc[UR4][R12.64] ;  /* 0x000000040c0d7981 */ /* 0x000ea8000c1e9900 */
[----:B------:R-:W3:Y:S01]  /*09d0*/  LDG.E.CONSTANT R12, desc[UR4][R4.64+0x1c] ;  /* 0x00001c04040c7981 */ /* 0x000ee2000c1e9900 */
[----:B--2---:R-:W-:-:S03]  /*09e0*/  FSETP.GT.AND P1, PT, R18, R13, PT ;  /* 0x0000000d1200720b */ /* 0x004fc60003f24000 */
[----:B------:R-:W2:Y:S10]  /*09f0*/  LDG.E.CONSTANT R18, desc[UR4][R4.64+0x14] ;  /* 0x0000140404127981 */ /* 0x000eb4000c1e9900 */
        /* <DEDUP_REMOVED lines=8> */
[----:B--2---:R-:W-:-:S13]  /*0a80*/  FSETP.GT.AND P1, PT, R18, R15, PT ;  /* 0x0000000f1200720b */ /* 0x004fda0003f24000 */
[----:B------:R-:W-:-:S05]  /*0a90*/  @P1 IADD3 R11, PT, PT, R9, 0x6, RZ ;  /* 0x00000006090b1810 */ /* 0x000fca0007ffe0ff */
[----:B------:R-:W-:-:S06]  /*0aa0*/  IMAD.WIDE R6, R11, 0x4, R6 ;  /* 0x000000040b067825 */ /* 0x000fcc00078e0206 */
[----:B------:R-:W3:Y:S02]  /*0ab0*/  LDG.E.CONSTANT R7, desc[UR4][R6.64] ;  /* 0x0000000406077981 */ /* 0x000ee4000c1e9900 */
[----:B---3--:R-:W-:-:S13]  /*0ac0*/  FSETP.GT.AND P1, PT, R12, R7, PT ;  /* 0x000000070c00720b */ /* 0x008fda0003f24000 */
[C---:B------:R-:W-:Y:S02]  /*0ad0*/  @P1 VIADD R11, R9.reuse, 0x7 ;  /* 0x00000007090b1836 */ /* 0x040fe40000000000 */
[----:B------:R-:W-:-:S03]  /*0ae0*/  VIADD R9, R9, 0x8 ;  /* 0x0000000809097836 */ /* 0x000fc60000000000 */
[----:B------:R-:W-:-:S07]  /*0af0*/  MOV R12, R11 ;  /* 0x0000000b000c7202 */ /* 0x000fce0000000f00 */
.L_x_42:
[----:B------:R-:W-:Y:S05]  /*0b00*/  BSYNC.RECONVERGENT B1 ;  /* 0x0000000000017941 */ /* 0x000fea0003800200 */
.L_x_41:
        /* <DEDUP_REMOVED lines=13> */
[----:B--2---:R-:W-:-:S03]  /*0be0*/  FSETP.GT.AND P1, PT, R13, R10, PT ;  /* 0x0000000a0d00720b */ /* 0x004fc60003f24000 */
[----:B------:R-:W2:Y:S01]  /*0bf0*/  LDG.E.CONSTANT R10, desc[UR4][R4.64+0xc] ;  /* 0x00000c04040a7981 */ /* 0x000ea2000c1e9900 */
[----:B------:R-:W-:-:S05]  /*0c00*/  SEL R17, R9, R12, P1 ;  /* 0x0000000c09117207 */ /* 0x000fca0000800000 */
[----:B------:R-:W-:-:S06]  /*0c10*/  IMAD.WIDE R12, R17, 0x4, R6 ;  /* 0x00000004110c7825 */ /* 0x000fcc00078e0206 */
[----:B------:R-:W3:Y:S02]  /*0c20*/  LDG.E.CONSTANT R13, desc[UR4][R12.64] ;  /* 0x000000040c0d7981 */ /* 0x000ee4000c1e9900 */
[----:B---3--:R-:W-:-:S13]  /*0c30*/  FSETP.GT.AND P1, PT, R14, R13, PT ;  /* 0x0000000d0e00720b */ /* 0x008fda0003f24000 */
[----:B------:R-:W-:-:S04]  /*0c40*/  @P1 VIADD R17, R9, 0x1 ;  /* 0x0000000109111836 */ /* 0x000fc80000000000 */
[----:B------:R-:W-:-:S06]  /*0c50*/  IMAD.WIDE R14, R17, 0x4, R6 ;  /* 0x00000004110e7825 */ /* 0x000fcc00078e0206 */
[----:B------:R-:W4:Y:S02]  /*0c60*/  LDG.E.CONSTANT R15, desc[UR4][R14.64] ;  /* 0x000000040e0f7981 */ /* 0x000f24000c1e9900 */
[----:B----4-:R-:W-:-:S13]  /*0c70*/  FSETP.GT.AND P1, PT, R16, R15, PT ;  /* 0x0000000f1000720b */ /* 0x010fda0003f24000 */
[----:B------:R-:W-:-:S04]  /*0c80*/  @P1 VIADD R17, R9, 0x2 ;  /* 0x0000000209111836 */ /* 0x000fc80000000000 */
[----:B------:R-:W-:-:S06]  /*0c90*/  IMAD.WIDE R6, R17, 0x4, R6 ;  /* 0x0000000411067825 */ /* 0x000fcc00078e0206 */
[----:B------:R-:W2:Y:S02]  /*0ca0*/  LDG.E.CONSTANT R7, desc[UR4][R6.64] ;  /* 0x0000000406077981 */ /* 0x000ea4000c1e9900 */
[----:B--2---:R-:W-:-:S13]  /*0cb0*/  FSETP.GT.AND P1, PT, R10, R7, PT ;  /* 0x000000070a00720b */ /* 0x004fda0003f24000 */
[C---:B------:R-:W-:Y:S01]  /*0cc0*/  @P1 IADD3 R17, PT, PT, R9.reuse, 0x3, RZ ;  /* 0x0000000309111810 */ /* 0x040fe20007ffe0ff */
[----:B------:R-:W-:-:S03]  /*0cd0*/  VIADD R9, R9, 0x4 ;  /* 0x0000000409097836 */ /* 0x000fc60000000000 */
[----:B------:R-:W-:-:S07]  /*0ce0*/  MOV R12, R17 ;  /* 0x00000011000c7202 */ /* 0x000fce0000000f00 */
.L_x_44:
[----:B------:R-:W-:Y:S05]  /*0cf0*/  BSYNC.RECONVERGENT B1 ;  /* 0x0000000000017941 */ /* 0x000fea0003800200 */
.L_x_43:
[----:B------:R-:W-:Y:S05]  /*0d00*/  @!P0 BRA `(.L_x_40) ;  /* 0x0000000000308947 */ /* 0x000fea0003800000 */
[----:B------:R-:W0:Y:S01]  /*0d10*/  LDC.64 R6, c[0x0][0x398] ;  /* 0x0000e600ff067b82 */ /* 0x000e220000000a00 */
[----:B------:R-:W-:-:S07]  /*0d20*/  IMAD.MOV R8, RZ, RZ, -R8 ;  /* 0x000000ffff087224 */ /* 0x000fce00078e0a08 */
.L_x_45:
[----:B0-----:R-:W-:-:S04]  /*0d30*/  IMAD.WIDE R4, R9, 0x4, R6 ;  /* 0x0000000409047825 */ /* 0x001fc800078e0206 */
[----:B------:R-:W-:Y:S02]  /*0d40*/  IMAD.WIDE R10, R12, 0x4, R6 ;  /* 0x000000040c0a7825 */ /* 0x000fe400078e0206 */
[----:B------:R-:W2:Y:S04]  /*0d50*/  LDG.E.CONSTANT R4, desc[UR4][R4.64] ;  /* 0x0000000404047981 */ /* 0x000ea8000c1e9900 */
[----:B------:R-:W2:Y:S01]  /*0d60*/  LDG.E.CONSTANT R11, desc[UR4][R10.64] ;  /* 0x000000040a0b7981 */ /* 0x000ea2000c1e9900 */
[----:B------:R-:W-:-:S04]  /*0d70*/  IADD3 R8, PT, PT, R8, 0x1, RZ ;  /* 0x0000000108087810 */ /* 0x000fc80007ffe0ff */
[----:B------:R-:W-:Y:S02]  /*0d80*/  ISETP.NE.AND P1, PT, R8, RZ, PT ;  /* 0x000000ff0800720c */ /* 0x000fe40003f25270 */
[----:B--2---:R-:W-:-:S04]  /*0d90*/  FSETP.GT.AND P0, PT, R4, R11, PT ;  /* 0x0000000b0400720b */ /* 0x004fc80003f04000 */
[C---:B------:R-:W-:Y:S01]  /*0da0*/  SEL R12, R9.reuse, R12, P0 ;  /* 0x0000000c090c7207 */ /* 0x040fe20000000000 */
[----:B------:R-:W-:-:S06]  /*0db0*/  VIADD R9, R9, 0x1 ;  /* 0x0000000109097836 */ /* 0x000fcc0000000000 */
[----:B------:R-:W-:Y:S05]  /*0dc0*/  @P1 BRA `(.L_x_45) ;  /* 0xfffffffc00d81947 */ /* 0x000fea000383ffff */
.L_x_40:
[----:B------:R-:W-:Y:S05]  /*0dd0*/  BSYNC.RECONVERGENT B0 ;  /* 0x0000000000007941 */ /* 0x000fea0003800200 */
.L_x_35:
[----:B------:R-:W0:Y:S01]  /*0de0*/  LDC.64 R4, c[0x0][0x388] ;  /* 0x0000e200ff047b82 */ /* 0x000e220000000a00 */
[----:B------:R-:W-:-:S04]  /*0df0*/  IADD3 R3, PT, PT, -R3, R12, RZ ;  /* 0x0000000c03037210 */ /* 0x000fc80007ffe1ff */
[----:B-----5:R-:W-:Y:S01]  /*0e00*/  ISETP.NE.AND P0, PT, R3, R2, PT ;  /* 0x000000020300720c */ /* 0x020fe20003f05270 */
[----:B0-----:R-:W-:-:S03]  /*0e10*/  IMAD.WIDE R2, R0, 0x4, R4 ;  /* 0x0000000400027825 */ /* 0x001fc600078e0204 */
[----:B------:R-:W-:-:S05]  /*0e20*/  FSEL R5, RZ, 1, P0 ;  /* 0x3f800000ff057808 */ /* 0x000fca0000000000 */
[----:B------:R-:W-:Y:S01]  /*0e30*/  STG.E desc[UR4][R2.64], R5 ;  /* 0x0000000502007986 */ /* 0x000fe2000c101904 */
[----:B------:R-:W-:Y:S05]  /*0e40*/  EXIT ;  /* 0x000000000000794d */ /* 0x000fea0003800000 */
.L_x_46:
        /* <DEDUP_REMOVED lines=11> */
.L_x_162:


//--------------------- .text.ComputeBinaryCrossentropyLoss --------------------------
	.section	.text.ComputeBinaryCrossentropyLoss,"ax",@progbits
	.align	128
        .global         ComputeBinaryCrossentropyLoss
        .type           ComputeBinaryCrossentropyLoss,@function
        .size           ComputeBinaryCrossentropyLoss,(.L_x_154 - ComputeBinaryCrossentropyLoss)
        .other          ComputeBinaryCrossentropyLoss,@"STO_CUDA_ENTRY STV_DEFAULT"
ComputeBinaryCrossentropyLoss:
.text.ComputeBinaryCrossentropyLoss:
        /* <DEDUP_REMOVED lines=13> */
[----:B------:R-:W-:Y:S01]  /*00d0*/  IMAD R13, R2, UR6, RZ ;  /* 0x00000006020d7c24 */ /* 0x000fe2000f8e02ff */
[----:B------:R-:W-:Y:S01]  /*00e0*/  I2FP.F32.U32 R3, UR6 ;  /* 0x0000000600037c45 */ /* 0x000fe20008201000 */
[----:B------:R-:W-:Y:S03]  /*00f0*/  BSSY.RECONVERGENT B0, `(.L_x_48) ;  /* 0x000005d000007945 */ /* 0x000fe60003800200 */
[C---:B------:R-:W-:Y:S02]  /*0100*/  IADD3 R12, PT, PT, R13.reuse, UR6, RZ ;  /* 0x000000060d0c7c10 */ /* 0x040fe4000fffe0ff */
[----:B------:R-:W-:-:S04]  /*0110*/  IADD3 R5, PT, PT, R13, 0x1, RZ ;  /* 0x000000010d057810 */ /* 0x000fc80007ffe0ff */
[----:B------:R-:W-:-:S05]  /*0120*/  VIMNMX R0, PT, PT, R12, R5, !PT ;  /* 0x000000050c007248 */ /* 0x000fca0007fe0100 */
[----:B------:R-:W-:-:S05]  /*0130*/  IMAD.IADD R0, R0, 0x1, -R13 ;  /* 0x0000000100007824 */ /* 0x000fca00078e0a0d */
[----:B------:R-:W-:-:S04]  /*0140*/  LOP3.LUT R0, R0, 0x1, RZ, 0xc0, !PT ;  /* 0x0000000100007812 */ /* 0x000fc800078ec0ff */
[----:B------:R-:W-:Y:S02]  /*0150*/  ISETP.NE.U32.AND P0, PT, R0, 0x1, PT ;  /* 0x000000010000780c */ /* 0x000fe40003f05070 */
[----:B------:R-:W-:-:S11]  /*0160*/  MOV R0, RZ ;  /* 0x000000ff00007202 */ /* 0x000fd60000000f00 */
[----:B------:R-:W-:Y:S05]  /*0170*/  @P0 BRA `(.L_x_49) ;  /* 0x0000000400500947 */ /* 0x000fea0003800000 */
[----:B------:R-:W0:Y:S02]  /*0180*/  LDC.64 R6, c[0x0][0x398] ;  /* 0x0000e600ff067b82 */ /* 0x000e240000000a00 */
[----:B0-----:R-:W-:-:S06]  /*0190*/  IMAD.WIDE R6, R13, 0x4, R6 ;  /* 0x000000040d067825 */ /* 0x001fcc00078e0206 */
[----:B------:R-:W2:Y:S01]  /*01a0*/  LDG.E.CONSTANT R7, desc[UR4][R6.64] ;  /* 0x0000000406077981 */ /* 0x000ea2000c1e9900 */
[----:B------:R-:W-:Y:S01]  /*01b0*/  SHF.R.S32.HI R9, RZ, 0x1f, R13 ;  /* 0x0000001fff097819 */ /* 0x000fe2000001140d */
[----:B------:R-:W-:Y:S01]  /*01c0*/  IMAD.MOV.U32 R14, RZ, RZ, RZ ;  /* 0x000000ffff0e7224 */ /* 0x000fe200078e00ff */
[----:B------:R-:W-:Y:S02]  /*01d0*/  MOV R4, R13 ;  /* 0x0000000d00047202 */ /* 0x000fe40000000f00 */
[----:B------:R-:W-:Y:S02]  /*01e0*/  MOV R13, R5 ;  /* 0x00000005000d7202 */ /* 0x000fe40000000f00 */
[----:B--2---:R-:W-:-:S04]  /*01f0*/  FSETP.GEU.AND P0, PT, R7, 1, PT ;  /* 0x3f8000000700780b */ /* 0x004fc80003f0e000 */
[----:B------:R-:W-:-:S13]  /*0200*/  FSETP.LEU.OR P0, PT, R7, RZ, P0 ;  /* 0x000000ff0700720b */ /* 0x000fda000070b400 */
[----:B------:R-:W-:Y:S05]  /*0210*/  @P0 BRA `(.L_x_49) ;  /* 0x0000000400280947 */ /* 0x000fea0003800000 */
[----:B------:R-:W0:Y:S02]  /*0220*/  LDCU.64 UR6, c[0x0][0x390] ;  /* 0x00007200ff0677ac */ /* 0x000e240008000a00 */
[----:B0-----:R-:W-:-:S04]  /*0230*/  LEA R10, P0, R4, UR6, 0x2 ;  /* 0x00000006040a7c11 */ /* 0x001fc8000f8010ff */
[----:B------:R-:W-:-:S05]  /*0240*/  LEA.HI.X R11, R4, UR7, R9, 0x2, P0 ;  /* 0x00000007040b7c11 */ /* 0x000fca00080f1409 */
[----:B------:R0:W2:Y:S01]  /*0250*/  LDG.E.CONSTANT R0, desc[UR4][R10.64] ;  /* 0x000000040a007981 */ /* 0x0000a2000c1e9900 */
[C---:B------:R-:W-:Y:S01]  /*0260*/  FADD R4, -R7.reuse, 1 ;  /* 0x3f80000007047421 */ /* 0x040fe20000000100 */
[C---:B------:R-:W-:Y:S01]  /*0270*/  FMUL R6, R7.reuse, 8388608 ;  /* 0x4b00000007067820 */ /* 0x040fe20000400000 */
[----:B------:R-:W-:Y:S01]  /*0280*/  FSETP.GEU.AND P0, PT, R7, 1.175494350822287508e-38, PT ;  /* 0x008000000700780b */ /* 0x000fe20003f0e000 */
[----:B------:R-:W-:Y:S02]  /*0290*/  BSSY.RECONVERGENT B1, `(.L_x_50) ;  /* 0x0000040000017945 */ /* 0x000fe40003800200 */
[----:B------:R-:W-:Y:S02]  /*02a0*/  FSETP.GEU.AND P1, PT, R4, 1.175494350822287508e-38, PT ;  /* 0x008000000400780b */ /* 0x000fe40003f2e000 */
[----:B------:R-:W-:Y:S01]  /*02b0*/  FSEL R6, R6, R7, !P0 ;  /* 0x0000000706067208 */ /* 0x000fe20004000000 */
[----:B0-----:R-:W-:-:S04]  /*02c0*/  HFMA2 R11, -RZ, RZ, 1.5048828125, 33.21875 ;  /* 0x3e055027ff0b7431 */ /* 0x001fc800000001ff */
[----:B------:R-:W-:-:S05]  /*02d0*/  VIADD R7, R6, 0xc0d55555 ;  /* 0xc0d5555506077836 */ /* 0x000fca0000000000 */
[----:B------:R-:W-:Y:S01]  /*02e0*/  LOP3.LUT R15, R7, 0xff800000, RZ, 0xc0, !PT ;  /* 0xff800000070f7812 */ /* 0x000fe200078ec0ff */
[----:B------:R-:W-:-:S03]  /*02f0*/  @!P1 FMUL R4, R4, 8388608 ;  /* 0x4b00000004049820 */ /* 0x000fc60000400000 */
[-C--:B------:R-:W-:Y:S02]  /*0300*/  IADD3 R8, PT, PT, R6, -R15.reuse, RZ ;  /* 0x8000000f06087210 */ /* 0x080fe40007ffe0ff */
[----:B------:R-:W-:Y:S02]  /*0310*/  IADD3 R9, PT, PT, R4, -0x3f2aaaab, RZ ;  /* 0xc0d5555504097810 */ /* 0x000fe40007ffe0ff */
[----:B------:R-:W-:Y:S01]  /*0320*/  I2FP.F32.S32 R15, R15 ;  /* 0x0000000f000f7245 */ /* 0x000fe20000201400 */
[----:B------:R-:W-:Y:S01]  /*0330*/  FADD R8, R8, -1 ;  /* 0xbf80000008087421 */ /* 0x000fe20000000000 */
[----:B------:R-:W-:Y:S02]  /*0340*/  LOP3.LUT R9, R9, 0xff800000, RZ, 0xc0, !PT ;  /* 0xff80000009097812 */ /* 0x000fe400078ec0ff */
[C---:B------:R-:W-:Y:S02]  /*0350*/  FSETP.NEU.AND P2, PT, R4.reuse, RZ, PT ;  /* 0x000000ff0400720b */ /* 0x040fe40003f4d000 */
[----:B------:R-:W-:-:S02]  /*0360*/  IADD3 R7, PT, PT, R4, -R9, RZ ;  /* 0x8000000904077210 */ /* 0x000fc40007ffe0ff */
[----:B------:R-:W-:-:S03]  /*0370*/  I2FP.F32.S32 R9, R9 ;  /* 0x0000000900097245 */ /* 0x000fc60000201400 */
[----:B------:R-:W-:-:S04]  /*0380*/  FADD R7, R7, -1 ;  /* 0xbf80000007077421 */ /* 0x000fc80000000000 */
[-C--:B------:R-:W-:Y:S01]  /*0390*/  FFMA R10, R7, -R11.reuse, 0.14084610342979431152 ;  /* 0x3e1039f6070a7423 */ /* 0x080fe2000000080b */
[----:B------:R-:W-:-:S03]  /*03a0*/  FFMA R11, R8, -R11, 0.14084610342979431152 ;  /* 0x3e1039f6080b7423 */ /* 0x000fc6000000080b */
[----:B------:R-:W-:Y:S01]  /*03b0*/  FFMA R10, R7, R10, -0.12148627638816833496 ;  /* 0xbdf8cdcc070a7423 */ /* 0x000fe2000000000a */
[----:B------:R-:W-:-:S03]  /*03c0*/  FFMA R11, R8, R11, -0.12148627638816833496 ;  /* 0xbdf8cdcc080b7423 */ /* 0x000fc6000000000b */
[----:B------:R-:W-:Y:S01]  /*03d0*/  FFMA R10, R7, R10, 0.13980610668659210205 ;  /* 0x3e0f2955070a7423 */ /* 0x000fe2000000000a */
[----:B------:R-:W-:-:S03]  /*03e0*/  FFMA R11, R8, R11, 0.13980610668659210205 ;  /* 0x3e0f2955080b7423 */ /* 0x000fc6000000000b */
[----:B------:R-:W-:Y:S01]  /*03f0*/  FFMA R10, R7, R10, -0.16684235632419586182 ;  /* 0xbe2ad8b9070a7423 */ /* 0x000fe2000000000a */
[----:B------:R-:W-:-:S03]  /*0400*/  FFMA R11, R8, R11, -0.16684235632419586182 ;  /* 0xbe2ad8b9080b7423 */ /* 0x000fc6000000000b */
[----:B------:R-:W-:Y:S01]  /*0410*/  FFMA R10, R7, R10, 0.20012299716472625732 ;  /* 0x3e4ced0b070a7423 */ /* 0x000fe2000000000a */
[----:B------:R-:W-:-:S03]  /*0420*/  FFMA R11, R8, R11, 0.20012299716472625732 ;  /* 0x3e4ced0b080b7423 */ /* 0x000fc6000000000b */
[C---:B------:R-:W-:Y:S01]  /*0430*/  FFMA R14, R7.reuse, R10, -0.24999669194221496582 ;  /* 0xbe7fff22070e7423 */ /* 0x040fe2000000000a */
[C---:B------:R-:W-:Y:S01]  /*0440*/  FFMA R11, R8.reuse, R11, -0.24999669194221496582 ;  /* 0xbe7fff22080b7423 */ /* 0x040fe2000000000b */
[----:B------:R-:W-:Y:S02]  /*0450*/  FSEL R10, RZ, -23, P0 ;  /* 0xc1b80000ff0a7808 */ /* 0x000fe40000000000 */
[C---:B------:R-:W-:Y:S01]  /*0460*/  FFMA R16, R7.reuse, R14, 0.33333182334899902344 ;  /* 0x3eaaaa7807107423 */ /* 0x040fe2000000000e */
[----:B------:R-:W-:Y:S01]  /*0470*/  FSEL R14, RZ, -23, P1 ;  /* 0xc1b80000ff0e7808 */ /* 0x000fe20000800000 */
[----:B------:R-:W-:Y:S01]  /*0480*/  FFMA R11, R8, R11, 0.33333182334899902344 ;  /* 0x3eaaaa78080b7423 */ /* 0x000fe2000000000b */
[----:B------:R-:W-:Y:S01]  /*0490*/  ISETP.GT.U32.AND P1, PT, R4, 0x7f7fffff, PT ;  /* 0x7f7fffff0400780c */ /* 0x000fe20003f24070 */
[----:B------:R-:W-:Y:S01]  /*04a0*/  FFMA R16, R7, R16, -0.5 ;  /* 0xbf00000007107423 */ /* 0x000fe20000000010 */
[----:B------:R-:W-:Y:S01]  /*04b0*/  ISETP.GT.U32.AND P0, PT, R6, 0x7f7fffff, PT ;  /* 0x7f7fffff0600780c */ /* 0x000fe20003f04070 */
[C---:B------:R-:W-:Y:S01]  /*04c0*/  FFMA R11, R8.reuse, R11, -0.5 ;  /* 0xbf000000080b7423 */ /* 0x040fe2000000000b */
[----:B------:R-:W-:Y:S01]  /*04d0*/  FFMA R9, R9, 1.1920928955078125e-07, R14 ;  /* 0x3400000009097823 */ /* 0x000fe2000000000e */
[----:B------:R-:W-:Y:S01]  /*04e0*/  FMUL R16, R7, R16 ;  /* 0x0000001007107220 */ /* 0x000fe20000400000 */
[----:B------:R-:W-:Y:S01]  /*04f0*/  FFMA R10, R15, 1.1920928955078125e-07, R10 ;  /* 0x340000000f0a7823 */ /* 0x000fe2000000000a */
[----:B------:R-:W-:-:S02]  /*0500*/  FMUL R11, R8, R11 ;  /* 0x0000000b080b7220 */ /* 0x000fc40000400000 */
[----:B------:R-:W-:Y:S01]  /*0510*/  FFMA R16, R7, R16, R7 ;  /* 0x0000001007107223 */ /* 0x000fe20000000007 */
[----:B------:R-:W-:Y:S02]  /*0520*/  IMAD.MOV.U32 R7, RZ, RZ, 0x7f800000 ;  /* 0x7f800000ff077424 */ /* 0x000fe400078e00ff */
[----:B------:R-:W-:Y:S01]  /*0530*/  FFMA R11, R8, R11, R8 ;  /* 0x0000000b080b7223 */ /* 0x000fe20000000008 */
[----:B------:R-:W-:Y:S01]  /*0540*/  FFMA R9, R9, 0.69314718246459960938, R16 ;  /* 0x3f31721809097823 */ /* 0x000fe20000000010 */
[-C--:B------:R-:W-:Y:S01]  /*0550*/  @P1 FFMA R9, R4, R7.reuse, +INF ;  /* 0x7f80000004091423 */ /* 0x080fe20000000007 */
[----:B------:R-:W0:Y:S01]  /*0560*/  MUFU.RCP R8, R3 ;  /* 0x0000000300087308 */ /* 0x000e220000001000 */
[----:B------:R-:W-:Y:S01]  /*0570*/  FFMA R10, R10, 0.69314718246459960938, R11 ;  /* 0x3f3172180a0a7823 */ /* 0x000fe2000000000b */
[C---:B------:R-:W-:Y:S01]  /*0580*/  @P0 FFMA R10, R6.reuse, R7, +INF ;  /* 0x7f800000060a0423 */ /* 0x040fe20000000007 */
[----:B------:R-:W-:Y:S02]  /*0590*/  FSETP.NEU.AND P1, PT, R6, RZ, PT ;  /* 0x000000ff0600720b */ /* 0x000fe40003f2d000 */
[----:B------:R-:W-:-:S02]  /*05a0*/  FSEL R9, R9, -INF , P2 ;  /* 0xff80000009097808 */ /* 0x000fc40001000000 */
[----:B------:R-:W-:Y:S01]  /*05b0*/  FSEL R7, R10, -INF , P1 ;  /* 0xff8000000a077808 */ /* 0x000fe20000800000 */
[----:B0-----:R-:W-:-:S04]  /*05c0*/  FFMA R11, -R3, R8, 1 ;  /* 0x3f800000030b7423 */ /* 0x001fc80000000108 */
[----:B------:R-:W-:Y:S01]  /*05d0*/  FFMA R11, R8, R11, R8 ;  /* 0x0000000b080b7223 */ /* 0x000fe20000000008 */
[----:B--2---:R-:W-:-:S04]  /*05e0*/  FADD R4, -R0, 1 ;  /* 0x3f80000000047421 */ /* 0x004fc80000000100 */
[----:B------:R-:W-:-:S04]  /*05f0*/  FMUL R9, R4, R9 ;  /* 0x0000000904097220 */ /* 0x000fc80000400000 */
[----:B------:R-:W-:-:S04]  /*0600*/  FFMA R0, R0, R7, R9 ;  /* 0x0000000700007223 */ /* 0x000fc80000000009 */
[----:B------:R-:W0:Y:S01]  /*0610*/  FCHK P0, R0, R3 ;  /* 0x0000000300007302 */ /* 0x000e220000000000 */
[----:B------:R-:W-:-:S04]  /*0620*/  FFMA R4, R0, R11, RZ ;  /* 0x0000000b00047223 */ /* 0x000fc800000000ff */
[----:B------:R-:W-:-:S04]  /*0630*/  FFMA R6, -R3, R4, R0 ;  /* 0x0000000403067223 */ /* 0x000fc80000000100 */
[----:B------:R-:W-:Y:S01]  /*0640*/  FFMA R4, R11, R6, R4 ;  /* 0x000000060b047223 */ /* 0x000fe20000000004 */
[----:B0-----:R-:W-:Y:S06]  /*0650*/  @!P0 BRA `(.L_x_51) ;  /* 0x00000000000c8947 */ /* 0x001fec0003800000 */
[----:B------:R-:W-:-:S07]  /*0660*/  MOV R16, 0x680 ;  /* 0x0000068000107802 */ /* 0x000fce0000000f00 */
[----:B------:R-:W-:Y:S05]  /*0670*/  CALL.REL.NOINC `($__internal_1_$__cuda_sm3x_div_rn_noftz_f32_slowpath) ;  /* 0x0000000800cc7944 */ /* 0x000fea0003c00000 */
[----:B------:R-:W-:-:S07]  /*0680*/  MOV R4, R0 ;  /* 0x0000000000047202 */ /* 0x000fce0000000f00 */
.L_x_51:
[----:B------:R-:W-:Y:S05]  /*0690*/  BSYNC.RECONVERGENT B1 ;  /* 0x0000000000017941 */ /* 0x000fea0003800200 */
.L_x_50:
[----:B------:R-:W-:-:S05]  /*06a0*/  FADD R0, RZ, -R4 ;  /* 0x80000004ff007221 */ /* 0x000fca0000000000 */
[----:B------:R-:W-:-:S07]  /*06b0*/  MOV R14, R0 ;  /* 0x00000000000e7202 */ /* 0x000fce0000000f00 */
.L_x_49:
[----:B------:R-:W-:Y:S05]  /*06c0*/  BSYNC.RECONVERGENT B0 ;  /* 0x0000000000007941 */ /* 0x000fea0003800200 */
.L_x_48:
[----:B------:R-:W-:Y:S01]  /*06d0*/  ISETP.GE.AND P0, PT, R5, R12, PT ;  /* 0x0000000c0500720c */ /* 0x000fe20003f06270 */
[----:B------:R-:W-:-:S12]  /*06e0*/  BSSY.RECONVERGENT B0, `(.L_x_47) ;  /* 0x00000a8000007945 */ /* 0x000fd80003800200 */
[----:B------:R-:W-:Y:S05]  /*06f0*/  @P0 BRA `(.L_x_52) ;  /* 0x0000000800980947 */ /* 0x000fea0003800000 */
[----:B------:R-:W0:Y:S01]  /*0700*/  LDC.64 R4, c[0x0][0x390] ;  /* 0x0000e400ff047b82 */ /* 0x000e220000000a00 */
[----:B------:R-:W-:-:S07]  /*0710*/  MOV R14, R0 ;  /* 0x00000000000e7202 */ /* 0x000fce0000000f00 */
[----:B------:R-:W1:Y:S01]  /*0720*/  LDC.64 R6, c[0x0][0x398] ;  /* 0x0000e600ff067b82 */ /* 0x000e620000000a00 */
[----:B0-----:R-:W-:-:S05]  /*0730*/  IADD3 R4, P0, PT, R4, 0x4, RZ ;  /* 0x0000000404047810 */ /* 0x001fca0007f1e0ff */
[----:B------:R-:W-:Y:S01]  /*0740*/  IMAD.X R5, RZ, RZ, R5, P0 ;  /* 0x000000ffff057224 */ /* 0x000fe200000e0605 */
[----:B-1----:R-:W-:-:S04]  /*0750*/  IADD3 R6, P1, PT, R6, 0x4, RZ ;  /* 0x0000000406067810 */ /* 0x002fc80007f3e0ff */
[----:B------:R-:W-:-:S09]  /*0760*/  IADD3.X R7, PT, PT, RZ, R7, RZ, P1, !PT ;  /* 0x00000007ff077210 */ /* 0x000fd20000ffe4ff */
.L_x_61:
[----:B------:R-:W-:-:S05]  /*0770*/  IMAD.WIDE R8, R13, 0x4, R6 ;  /* 0x000000040d087825 */ /* 0x000fca00078e0206 */
[----:B------:R-:W2:Y:S01]  /*0780*/  LDG.E.CONSTANT R17, desc[UR4][R8.64+-0x4] ;  /* 0xfffffc0408117981 */ /* 0x000ea2000c1e9900 */
[----:B------:R-:W-:Y:S01]  /*0790*/  BSSY.RECONVERGENT B1, `(.L_x_53) ;  /* 0x000004c000017945 */ /* 0x000fe20003800200 */
[----:B------:R-:W-:Y:S01]  /*07a0*/  IMAD.WIDE R10, R13, 0x4, R4 ;  /* 0x000000040d0a7825 */ /* 0x000fe200078e0204 */
[----:B--2---:R-:W-:-:S04]  /*07b0*/  FSETP.GEU.AND P0, PT, R17, 1, PT ;  /* 0x3f8000001100780b */ /* 0x004fc80003f0e000 */
[----:B------:R-:W-:-:S13]  /*07c0*/  FSETP.LEU.OR P0, PT, R17, RZ, P0 ;  /* 0x000000ff1100720b */ /* 0x000fda000070b400 */
[----:B------:R-:W-:Y:S05]  /*07d0*/  @P0 BRA `(.L_x_54) ;  /* 0x00000004001c0947 */ /* 0x000fea0003800000 */
[----:B------:R-:W2:Y:S01]  /*07e0*/  LDG.E.CONSTANT R15, desc[UR4][R10.64+-0x4] ;  /* 0xfffffc040a0f7981 */ /* 0x000ea2000c1e9900 */
[C---:B------:R-:W-:Y:S01]  /*07f0*/  FADD R0, -R17.reuse, 1 ;  /* 0x3f80000011007421 */ /* 0x040fe20000000100 */
[C---:B------:R-:W-:Y:S01]  /*0800*/  FMUL R16, R17.reuse, 8388608 ;  /* 0x4b00000011107820 */ /* 0x040fe20000400000 */
[----:B------:R-:W-:Y:S01]  /*0810*/  FSETP.GEU.AND P0, PT, R17, 1.175494350822287508e-38, PT ;  /* 0x008000001100780b */ /* 0x000fe20003f0e000 */
[----:B------:R-:W-:Y:S01]  /*0820*/  HFMA2 R20, -RZ, RZ, 1.5048828125, 33.21875 ;  /* 0x3e055027ff147431 */ /* 0x000fe200000001ff */
[----:B------:R-:W-:Y:S01]  /*0830*/  BSSY.RECONVERGENT B2, `(.L_x_55) ;  /* 0x0000040000027945 */ /* 0x000fe20003800200 */
[----:B------:R-:W-:Y:S02]  /*0840*/  FSETP.GEU.AND P1, PT, R0, 1.175494350822287508e-38, PT ;  /* 0x008000000000780b */ /* 0x000fe40003f2e000 */
[----:B------:R-:W-:-:S04]  /*0850*/  FSEL R16, R16, R17, !P0 ;  /* 0x0000001110107208 */ /* 0x000fc80004000000 */
[----:B------:R-:W-:-:S04]  /*0860*/  IADD3 R21, PT, PT, R16, -0x3f2aaaab, RZ ;  /* 0xc0d5555510157810 */ /* 0x000fc80007ffe0ff */
[----:B------:R-:W-:-:S03]  /*0870*/  LOP3.LUT R21, R21, 0xff800000, RZ, 0xc0, !PT ;  /* 0xff80000015157812 */ /* 0x000fc600078ec0ff */
[----:B------:R-:W-:Y:S01]  /*0880*/  @!P1 FMUL R0, R0, 8388608 ;  /* 0x4b00000000009820 */ /* 0x000fe20000400000 */
[----:B------:R-:W-:-:S04]  /*0890*/  IADD3 R19, PT, PT, R16, -R21, RZ ;  /* 0x8000001510137210 */ /* 0x000fc80007ffe0ff */
[C---:B------:R-:W-:Y:S01]  /*08a0*/  IADD3 R17, PT, PT, R0.reuse, -0x3f2aaaab, RZ ;  /* 0xc0d5555500117810 */ /* 0x040fe20007ffe0ff */
[----:B------:R-:W-:Y:S01]  /*08b0*/  FADD R19, R19, -1 ;  /* 0xbf80000013137421 */ /* 0x000fe20000000000 */
[----:B------:R-:W-:Y:S02]  /*08c0*/  FSETP.NEU.AND P2, PT, R0, RZ, PT ;  /* 0x000000ff0000720b */ /* 0x000fe40003f4d000 */
[----:B------:R-:W-:-:S04]  /*08d0*/  LOP3.LUT R17, R17, 0xff800000, RZ, 0xc0, !PT ;  /* 0xff80000011117812 */ /* 0x000fc800078ec0ff */
[----:B------:R-:W-:Y:S01]  /*08e0*/  I2FP.F32.S32 R24, R17 ;  /* 0x0000001100187245 */ /* 0x000fe20000201400 */
[----:B------:R-:W-:Y:S01]  /*08f0*/  IMAD.IADD R18, R0, 0x1, -R17 ;  /* 0x0000000100127824 */ /* 0x000fe200078e0a11 */
[----:B------:R-:W-:-:S03]  /*0900*/  MOV R17, 0x7f800000 ;  /* 0x7f80000000117802 */ /* 0x000fc60000000f00 */
        /* <DEDUP_REMOVED lines=13> */
[----:B------:R-:W-:Y:S02]  /*09e0*/  I2FP.F32.S32 R23, R21 ;  /* 0x0000001500177245 */ /* 0x000fe40000201400 */
[----:B------:R-:W-:Y:S01]  /*09f0*/  FFMA R25, R18, R25, 0.33333182334899902344 ;  /* 0x3eaaaa7812197423 */ /* 0x000fe20000000019 */
[----:B------:R-:W-:Y:S01]  /*0a00*/  FSEL R21, RZ, -23, P1 ;  /* 0xc1b80000ff157808 */ /* 0x000fe20000800000 */
[C---:B------:R-:W-:Y:S01]  /*0a10*/  FFMA R22, R19.reuse, R22, 0.33333182334899902344 ;  /* 0x3eaaaa7813167423 */ /* 0x040fe20000000016 */
[----:B------:R-:W-:Y:S01]  /*0a20*/  ISETP.GT.U32.AND P1, PT, R0, 0x7f7fffff, PT ;  /* 0x7f7fffff0000780c */ /* 0x000fe20003f24070 */
[----:B------:R-:W-:Y:S01]  /*0a30*/  FFMA R25, R18, R25, -0.5 ;  /* 0xbf00000012197423 */ /* 0x000fe20000000019 */
[----:B------:R-:W-:Y:S01]  /*0a40*/  FSEL R20, RZ, -23, P0 ;  /* 0xc1b80000ff147808 */ /* 0x000fe20000000000 */
[C---:B------:R-:W-:Y:S01]  /*0a50*/  FFMA R22, R19.reuse, R22, -0.5 ;  /* 0xbf00000013167423 */ /* 0x040fe20000000016 */
[----:B------:R-:W-:Y:S01]  /*0a60*/  ISETP.GT.U32.AND P0, PT, R16, 0x7f7fffff, PT ;  /* 0x7f7fffff1000780c */ /* 0x000fe20003f04070 */
[----:B------:R-:W-:Y:S01]  /*0a70*/  FMUL R25, R18, R25 ;  /* 0x0000001912197220 */ /* 0x000fe20000400000 */
[----:B------:R-:W-:Y:S01]  /*0a80*/  FFMA R21, R24, 1.1920928955078125e-07, R21 ;  /* 0x3400000018157823 */ /* 0x000fe20000000015 */
[----:B------:R-:W-:Y:S01]  /*0a90*/  FMUL R22, R19, R22 ;  /* 0x0000001613167220 */ /* 0x000fe20000400000 */
[----:B------:R-:W-:Y:S01]  /*0aa0*/  FFMA R20, R23, 1.1920928955078125e-07, R20 ;  /* 0x3400000017147823 */ /* 0x000fe20000000014 */
[----:B------:R-:W-:-:S02]  /*0ab0*/  FFMA R24, R18, R25, R18 ;  /* 0x0000001912187223 */ /* 0x000fc40000000012 */
[----:B------:R-:W-:Y:S01]  /*0ac0*/  FFMA R19, R19, R22, R19 ;  /* 0x0000001613137223 */ /* 0x000fe20000000013 */
[----:B------:R-:W0:Y:S01]  /*0ad0*/  MUFU.RCP R18, R3 ;  /* 0x0000000300127308 */ /* 0x000e220000001000 */
[----:B------:R-:W-:Y:S01]  /*0ae0*/  FFMA R21, R21, 0.69314718246459960938, R24 ;  /* 0x3f31721815157823 */ /* 0x000fe20000000018 */
[-C--:B------:R-:W-:Y:S01]  /*0af0*/  @P1 FFMA R21, R0, R17.reuse, +INF ;  /* 0x7f80000000151423 */ /* 0x080fe20000000011 */
[----:B------:R-:W-:Y:S01]  /*0b00*/  FFMA R19, R20, 0.69314718246459960938, R19 ;  /* 0x3f31721814137823 */ /* 0x000fe20000000013 */
[C---:B------:R-:W-:Y:S01]  /*0b10*/  FSETP.NEU.AND P1, PT, R16.reuse, RZ, PT ;  /* 0x000000ff1000720b */ /* 0x040fe20003f2d000 */
[----:B------:R-:W-:Y:S02]  /*0b20*/  @P0 FFMA R19, R16, R17, +INF ;  /* 0x7f80000010130423 */ /* 0x000fe40000000011 */
[----:B------:R-:W-:-:S03]  /*0b30*/  FSEL R21, R21, -INF , P2 ;  /* 0xff80000015157808 */ /* 0x000fc60001000000 */
[----:B------:R-:W-:Y:S01]  /*0b40*/  FSEL R0, R19, -INF , P1 ;  /* 0xff80000013007808 */ /* 0x000fe20000800000 */
[----:B0-----:R-:W-:Y:S01]  /*0b50*/  FFMA R17, -R3, R18, 1 ;  /* 0x3f80000003117423 */ /* 0x001fe20000000112 */
[----:B--2---:R-:W-:-:S04]  /*0b60*/  FADD R16, -R15, 1 ;  /* 0x3f8000000f107421 */ /* 0x004fc80000000100 */
[----:B------:R-:W-:-:S04]  /*0b70*/  FMUL R16, R16, R21 ;  /* 0x0000001510107220 */ /* 0x000fc80000400000 */
[----:B------:R-:W-:Y:S01]  /*0b80*/  FFMA R20, R15, R0, R16 ;  /* 0x000000000f147223 */ /* 0x000fe20000000010 */
[----:B------:R-:W-:-:S03]  /*0b90*/  FFMA R0, R18, R17, R18 ;  /* 0x0000001112007223 */ /* 0x000fc60000000012 */
[----:B------:R-:W0:Y:S01]  /*0ba0*/  FCHK P0, R20, R3 ;  /* 0x0000000314007302 */ /* 0x000e220000000000 */
[----:B------:R-:W-:-:S04]  /*0bb0*/  FFMA R15, R0, R20, RZ ;  /* 0x00000014000f7223 */ /* 0x000fc800000000ff */
[----:B------:R-:W-:-:S04]  /*0bc0*/  FFMA R16, -R3, R15, R20 ;  /* 0x0000000f03107223 */ /* 0x000fc80000000114 */
[----:B------:R-:W-:Y:S01]  /*0bd0*/  FFMA R15, R0, R16, R15 ;  /* 0x00000010000f7223 */ /* 0x000fe2000000000f */
[----:B0-----:R-:W-:Y:S06]  /*0be0*/  @!P0 BRA `(.L_x_56) ;  /* 0x0000000000108947 */ /* 0x001fec0003800000 */
[----:B------:R-:W-:Y:S01]  /*0bf0*/  IMAD.MOV.U32 R0, RZ, RZ, R20 ;  /* 0x000000ffff007224 */ /* 0x000fe200078e0014 */
[----:B------:R-:W-:-:S07]  /*0c00*/  MOV R16, 0xc20 ;  /* 0x00000c2000107802 */ /* 0x000fce0000000f00 */
[----:B------:R-:W-:Y:S05]  /*0c10*/  CALL.REL.NOINC `($__internal_1_$__cuda_sm3x_div_rn_noftz_f32_slowpath) ;  /* 0x0000000400647944 */ /* 0x000fea0003c00000 */
[----:B------:R-:W-:-:S07]  /*0c20*/  MOV R15, R0 ;  /* 0x00000000000f7202 */ /* 0x000fce0000000f00 */
.L_x_56:
[----:B------:R-:W-:Y:S05]  /*0c30*/  BSYNC.RECONVERGENT B2 ;  /* 0x0000000000027941 */ /* 0x000fea0003800200 */
.L_x_55:
[----:B------:R-:W-:-:S07]  /*0c40*/  FADD R14, R14, -R15 ;  /* 0x8000000f0e0e7221 */ /* 0x000fce0000000000 */
.L_x_54:
[----:B------:R-:W-:Y:S05]  /*0c50*/  BSYNC.RECONVERGENT B1 ;  /* 0x0000000000017941 */ /* 0x000fea0003800200 */
.L_x_53:
[----:B------:R-:W2:Y:S01]  /*0c60*/  LDG.E.CONSTANT R9, desc[UR4][R8.64] ;  /* 0x0000000408097981 */ /* 0x000ea2000c1e9900 */
[----:B------:R-:W-:Y:S01]  /*0c70*/  BSSY.RECONVERGENT B1, `(.L_x_57) ;  /* 0x000004b000017945 */ /* 0x000fe20003800200 */
[----:B--2---:R-:W-:-:S04]  /*0c80*/  FSETP.GEU.AND P0, PT, R9, 1, PT ;  /* 0x3f8000000900780b */ /* 0x004fc80003f0e000 */
[----:B------:R-:W-:-:S13]  /*0c90*/  FSETP.LEU.OR P0, PT, R9, RZ, P0 ;  /* 0x000000ff0900720b */ /* 0x000fda000070b400 */
[----:B------:R-:W-:Y:S05]  /*0ca0*/  @P0 BRA `(.L_x_58) ;  /* 0x00000004001c0947 */ /* 0x000fea0003800000 */
[----:B------:R0:W2:Y:S01]  /*0cb0*/  LDG.E.CONSTANT R10, desc[UR4][R10.64] ;  /* 0x000000040a0a7981 */ /* 0x0000a2000c1e9900 */
[C---:B------:R-:W-:Y:S01]  /*0cc0*/  FADD R0, -R9.reuse, 1 ;  /* 0x3f80000009007421 */ /* 0x040fe20000000100 */
[C---:B------:R-:W-:Y:S01]  /*0cd0*/  FMUL R8, R9.reuse, 8388608 ;  /* 0x4b00000009087820 */ /* 0x040fe20000400000 */
[----:B------:R-:W-:Y:S01]  /*0ce0*/  FSETP.GEU.AND P0, PT, R9, 1.175494350822287508e-38, PT ;  /* 0x008000000900780b */ /* 0x000fe20003f0e000 */
[----:B------:R-:W-:Y:S01]  /*0cf0*/  HFMA2 R16, -RZ, RZ, 1.5048828125, 33.21875 ;  /* 0x3e055027ff107431 */ /* 0x000fe200000001ff */
[----:B------:R-:W-:Y:S01]  /*0d00*/  BSSY.RECONVERGENT B2, `(.L_x_59) ;  /* 0x0000040000027945 */ /* 0x000fe20003800200 */
[----:B------:R-:W-:Y:S02]  /*0d10*/  FSETP.GEU.AND P1, PT, R0, 1.175494350822287508e-38, PT ;  /* 0x008000000000780b */ /* 0x000fe40003f2e000 */
[----:B------:R-:W-:Y:S02]  /*0d20*/  FSEL R8, R8, R9, !P0 ;  /* 0x0000000908087208 */ /* 0x000fe40004000000 */
[----:B------:R-:W-:-:S02]  /*0d30*/  FSEL R19, RZ, -23, P1 ;  /* 0xc1b80000ff137808 */ /* 0x000fc40000800000 */
[----:B------:R-:W-:-:S04]  /*0d40*/  IADD3 R17, PT, PT, R8, -0x3f2aaaab, RZ ;  /* 0xc0d5555508117810 */ /* 0x000fc80007ffe0ff */
[----:B------:R-:W-:-:S03]  /*0d50*/  LOP3.LUT R17, R17, 0xff800000, RZ, 0xc0, !PT ;  /* 0xff80000011117812 */ /* 0x000fc600078ec0ff */
[----:B------:R-:W-:Y:S01]  /*0d60*/  @!P1 FMUL R0, R0, 8388608 ;  /* 0x4b00000000009820 */ /* 0x000fe20000400000 */
[-C--:B0-----:R-:W-:Y:S02]  /*0d70*/  IADD3 R11, PT, PT, R8, -R17.reuse, RZ ;  /* 0x80000011080b7210 */ /* 0x081fe40007ffe0ff */
[----:B------:R-:W-:Y:S02]  /*0d80*/  I2FP.F32.S32 R17, R17 ;  /* 0x0000001100117245 */ /* 0x000fe40000201400 */
[C---:B------:R-:W-:Y:S01]  /*0d90*/  IADD3 R15, PT, PT, R0.reuse, -0x3f2aaaab, RZ ;  /* 0xc0d55555000f7810 */ /* 0x040fe20007ffe0ff */
[----:B------:R-:W-:Y:S01]  /*0da0*/  FADD R11, R11, -1 ;  /* 0xbf8000000b0b7421 */ /* 0x000fe20000000000 */
[C---:B------:R-:W-:Y:S02]  /*0db0*/  ISETP.GT.U32.AND P1, PT, R0.reuse, 0x7f7fffff, PT ;  /* 0x7f7fffff0000780c */ /* 0x040fe40003f24070 */
[----:B------:R-:W-:Y:S02]  /*0dc0*/  LOP3.LUT R15, R15, 0xff800000, RZ, 0xc0, !PT ;  /* 0xff8000000f0f7812 */ /* 0x000fe400078ec0ff */
[----:B------:R-:W-:-:S03]  /*0dd0*/  FSETP.NEU.AND P2, PT, R0, RZ, PT ;  /* 0x000000ff0000720b */ /* 0x000fc60003f4d000 */
[----:B------:R-:W-:-:S04]  /*0de0*/  IMAD.IADD R9, R0, 0x1, -R15 ;  /* 0x0000000100097824 */ /* 0x000fc800078e0a0f */
        /* <DEDUP_REMOVED lines=11> */
[----:B------:R-:W-:Y:S01]  /*0ea0*/  FFMA R20, R9, R18, -0.24999669194221496582 ;  /* 0xbe7fff2209147423 */ /* 0x000fe20000000012 */
[----:B------:R-:W-:Y:S01]  /*0eb0*/  FFMA R18, R11, R16, -0.24999669194221496582 ;  /* 0xbe7fff220b127423 */ /* 0x000fe20000000010 */
[----:B------:R-:W-:Y:S02]  /*0ec0*/  FSEL R16, RZ, -23, P0 ;  /* 0xc1b80000ff107808 */ /* 0x000fe40000000000 */
[----:B------:R-:W-:Y:S01]  /*0ed0*/  FFMA R22, R9, R20, 0.33333182334899902344 ;  /* 0x3eaaaa7809167423 */ /* 0x000fe20000000014 */
[----:B------:R-:W-:Y:S01]  /*0ee0*/  FFMA R18, R11, R18, 0.33333182334899902344 ;  /* 0x3eaaaa780b127423 */ /* 0x000fe20000000012 */
[----:B------:R-:W-:Y:S01]  /*0ef0*/  I2FP.F32.S32 R20, R15 ;  /* 0x0000000f00147245 */ /* 0x000fe20000201400 */
[----:B------:R-:W-:Y:S01]  /*0f00*/  FFMA R16, R17, 1.1920928955078125e-07, R16 ;  /* 0x3400000011107823 */ /* 0x000fe20000000010 */
[----:B------:R-:W-:Y:S01]  /*0f10*/  FFMA R22, R9, R22, -0.5 ;  /* 0xbf00000009167423 */ /* 0x000fe20000000016 */
[----:B------:R-:W-:Y:S01]  /*0f20*/  FFMA R18, R11, R18, -0.5 ;  /* 0xbf0000000b127423 */ /* 0x000fe20000000012 */
[----:B------:R-:W-:Y:S01]  /*0f30*/  ISETP.GT.U32.AND P0, PT, R8, 0x7f7fffff, PT ;  /* 0x7f7fffff0800780c */ /* 0x000fe20003f04070 */
[----:B------:R-:W-:Y:S01]  /*0f40*/  FFMA R19, R20, 1.1920928955078125e-07, R19 ;  /* 0x3400000014137823 */ /* 0x000fe20000000013 */
[----:B------:R-:W-:Y:S01]  /*0f50*/  FMUL R22, R9, R22 ;  /* 0x0000001609167220 */ /* 0x000fe20000400000 */
[----:B------:R-:W-:-:S03]  /*0f60*/  FMUL R18, R11, R18 ;  /* 0x000000120b127220 */ /* 0x000fc60000400000 */
[----:B------:R-:W-:Y:S01]  /*0f70*/  FFMA R22, R9, R22, R9 ;  /* 0x0000001609167223 */ /* 0x000fe20000000009 */
[----:B------:R-:W-:Y:S01]  /*0f80*/  MOV R9, 0x7f800000 ;  /* 0x7f80000000097802 */ /* 0x000fe20000000f00 */
[----:B------:R-:W-:Y:S02]  /*0f90*/  FFMA R11, R11, R18, R11 ;  /* 0x000000120b0b7223 */ /* 0x000fe4000000000b */
[----:B------:R-:W-:Y:S01]  /*0fa0*/  FFMA R19, R19, 0.69314718246459960938, R22 ;  /* 0x3f31721813137823 */ /* 0x000fe20000000016 */
[----:B------:R-:W0:Y:S01]  /*0fb0*/  MUFU.RCP R18, R3 ;  /* 0x0000000300127308 */ /* 0x000e220000001000 */
[-C--:B------:R-:W-:Y:S01]  /*0fc0*/  @P1 FFMA R19, R0, R9.reuse, +INF ;  /* 0x7f80000000131423 */ /* 0x080fe20000000009 */
[----:B------:R-:W-:Y:S01]  /*0fd0*/  FFMA R11, R16, 0.69314718246459960938, R11 ;  /* 0x3f317218100b7823 */ /* 0x000fe2000000000b */
[C---:B------:R-:W-:Y:S01]  /*0fe0*/  @P0 FFMA R11, R8.reuse, R9, +INF ;  /* 0x7f800000080b0423 */ /* 0x040fe20000000009 */
[----:B------:R-:W-:Y:S02]  /*0ff0*/  FSETP.NEU.AND P1, PT, R8, RZ, PT ;  /* 0x000000ff0800720b */ /* 0x000fe40003f2d000 */
[----:B------:R-:W-:-:S02]  /*1000*/  FSEL R19, R19, -INF , P2 ;  /* 0xff80000013137808 */ /* 0x000fc40001000000 */
[----:B------:R-:W-:Y:S01]  /*1010*/  FSEL R11, R11, -INF , P1 ;  /* 0xff8000000b0b7808 */ /* 0x000fe20000800000 */
[----:B0-----:R-:W-:Y:S01]  /*1020*/  FFMA R9, -R3, R18, 1 ;  /* 0x3f80000003097423 */ /* 0x001fe20000000112 */
[----:B--2---:R-:W-:-:S04]  /*1030*/  FADD R0, -R10, 1 ;  /* 0x3f8000000a007421 */ /* 0x004fc80000000100 */
[----:B------:R-:W-:Y:S01]  /*1040*/  FMUL R19, R0, R19 ;  /* 0x0000001300137220 */ /* 0x000fe20000400000 */
[----:B------:R-:W-:-:S03]  /*1050*/  FFMA R0, R18, R9, R18 ;  /* 0x0000000912007223 */ /* 0x000fc60000000012 */
[----:B------:R-:W-:-:S04]  /*1060*/  FFMA R10, R10, R11, R19 ;  /* 0x0000000b0a0a7223 */ /* 0x000fc80000000013 */
        /* <DEDUP_REMOVED lines=9> */
.L_x_60:
[----:B------:R-:W-:Y:S05]  /*1100*/  BSYNC.RECONVERGENT B2 ;  /* 0x0000000000027941 */ /* 0x000fea0003800200 */
.L_x_59:
[----:B------:R-:W-:-:S07]  /*1110*/  FADD R14, R14, -R9 ;  /* 0x800000090e0e7221 */ /* 0x000fce0000000000 */
.L_x_58:
[----:B------:R-:W-:Y:S05]  /*1120*/  BSYNC.RECONVERGENT B1 ;  /* 0x0000000000017941 */ /* 0x000fea0003800200 */
.L_x_57:
[----:B------:R-:W-:-:S04]  /*1130*/  IADD3 R13, PT, PT, R13, 0x2, RZ ;  /* 0x000000020d0d7810 */ /* 0x000fc80007ffe0ff */
[----:B------:R-:W-:-:S13]  /*1140*/  ISETP.GE.AND P0, PT, R13, R12, PT ;  /* 0x0000000c0d00720c */ /* 0x000fda0003f06270 */
[----:B------:R-:W-:Y:S05]  /*1150*/  @!P0 BRA `(.L_x_61) ;  /* 0xfffffff400848947 */ /* 0x000fea000383ffff */
.L_x_52:
[----:B------:R-:W-:Y:S05]  /*1160*/  BSYNC.RECONVERGENT B0 ;  /* 0x0000000000007941 */ /* 0x000fea0003800200 */
.L_x_47:
[----:B------:R-:W0:Y:S02]  /*1170*/  LDC.64 R4, c[0x0][0x388] ;  /* 0x0000e200ff047b82 */ /* 0x000e240000000a00 */
[----:B0-----:R-:W-:-:S05]  /*1180*/  IMAD.WIDE R2, R2, 0x4, R4 ;  /* 0x0000000402027825 */ /* 0x001fca00078e0204 */
[----:B------:R-:W-:Y:S01]  /*1190*/  STG.E desc[UR4][R2.64], R14 ;  /* 0x0000000e02007986 */ /* 0x000fe2000c101904 */
[----:B------:R-:W-:Y:S05]  /*11a0*/  EXIT ;  /* 0x000000000000794d */ /* 0x000fea0003800000 */
        .weak           $__internal_1_$__cuda_sm3x_div_rn_noftz_f32_slowpath
        .type           $__internal_1_$__cuda_sm3x_div_rn_noftz_f32_slowpath,@function
        .size           $__internal_1_$__cuda_sm3x_div_rn_noftz_f32_slowpath,(.L_x_154 - $__internal_1_$__cuda_sm3x_div_rn_noftz_f32_slowpath)
$__internal_1_$__cuda_sm3x_div_rn_noftz_f32_slowpath:
[----:B------:R-:W-:Y:S01]  /*11b0*/  SHF.R.U32.HI R15, RZ, 0x17, R3 ;  /* 0x00000017ff0f7819 */ /* 0x000fe20000011603 */
[----:B------:R-:W-:Y:S01]  /*11c0*/  BSSY.RECONVERGENT B3, `(.L_x_62) ;  /* 0x0000063000037945 */ /* 0x000fe20003800200 */
[----:B------:R-:W-:Y:S02]  /*11d0*/  SHF.R.U32.HI R17, RZ, 0x17, R0 ;  /* 0x00000017ff117819 */ /* 0x000fe40000011600 */
[----:B------:R-:W-:Y:S02]  /*11e0*/  LOP3.LUT R15, R15, 0xff, RZ, 0xc0, !PT ;  /* 0x000000ff0f0f7812 */ /* 0x000fe400078ec0ff */
[----:B------:R-:W-:Y:S02]  /*11f0*/  LOP3.LUT R20, R17, 0xff, RZ, 0xc0, !PT ;  /* 0x000000ff11147812 */ /* 0x000fe400078ec0ff */
[----:B------:R-:W-:Y:S02]  /*1200*/  IADD3 R21, PT, PT, R15, -0x1, RZ ;  /* 0xffffffff0f157810 */ /* 0x000fe40007ffe0ff */
[----:B------:R-:W-:Y:S01]  /*1210*/  MOV R19, R3 ;  /* 0x0000000300137202 */ /* 0x000fe20000000f00 */
[----:B------:R-:W-:Y:S01]  /*1220*/  VIADD R18, R20, 0xffffffff ;  /* 0xffffffff14127836 */ /* 0x000fe20000000000 */
[----:B------:R-:W-:-:S04]  /*1230*/  ISETP.GT.U32.AND P0, PT, R21, 0xfd, PT ;  /* 0x000000fd1500780c */ /* 0x000fc80003f04070 */
[----:B------:R-:W-:-:S13]  /*1240*/  ISETP.GT.U32.OR P0, PT, R18, 0xfd, P0 ;  /* 0x000000fd1200780c */ /* 0x000fda0000704470 */
[----:B------:R-:W-:Y:S01]  /*1250*/  @!P0 MOV R17, RZ ;  /* 0x000000ff00118202 */ /* 0x000fe20000000f00 */
[----:B------:R-:W-:Y:S06]  /*1260*/  @!P0 BRA `(.L_x_63) ;  /* 0x00000000005c8947 */ /* 0x000fec0003800000 */
[----:B------:R-:W-:Y:S02]  /*1270*/  FSETP.GTU.FTZ.AND P0, PT, |R0|, +INF , PT ;  /* 0x7f8000000000780b */ /* 0x000fe40003f1c200 */
[----:B------:R-:W-:-:S04]  /*1280*/  FSETP.GTU.FTZ.AND P1, PT, |R3|, +INF , PT ;  /* 0x7f8000000300780b */ /* 0x000fc80003f3c200 */
        /* <DEDUP_REMOVED lines=17> */
[----:B------:R-:W-:Y:S02]  /*13a0*/  @!P0 IMAD.MOV.U32 R17, RZ, RZ, -0x40 ;  /* 0xffffffc0ff118424 */ /* 0x000fe400078e00ff */
[----:B------:R-:W-:Y:S01]  /*13b0*/  @!P0 FFMA R0, R0, 1.84467440737095516160e+19, RZ ;  /* 0x5f80000000008823 */ /* 0x000fe200000000ff */
[----:B------:R-:W-:Y:S02]  /*13c0*/  @!P1 FFMA R19, R3, 1.84467440737095516160e+19, RZ ;  /* 0x5f80000003139823 */ /* 0x000fe400000000ff */
[----:B------:R-:W-:-:S07]  /*13d0*/  @!P1 IADD3 R17, PT, PT, R17, 0x40, RZ ;  /* 0x0000004011119810 */ /* 0x000fce0007ffe0ff */
.L_x_63:
[----:B------:R-:W-:Y:S01]  /*13e0*/  LEA R18, R15, 0xc0800000, 0x17 ;  /* 0xc08000000f127811 */ /* 0x000fe200078eb8ff */
[----:B------:R-:W-:Y:S01]  /*13f0*/  BSSY.RECONVERGENT B4, `(.L_x_68) ;  /* 0x0000036000047945 */ /* 0x000fe20003800200 */
[----:B------:R-:W-:Y:S02]  /*1400*/  IADD3 R20, PT, PT, R20, -0x7f, RZ ;  /* 0xffffff8114147810 */ /* 0x000fe40007ffe0ff */
[----:B------:R-:W-:-:S03]  /*1410*/  IADD3 R22, PT, PT, -R18, R19, RZ ;  /* 0x0000001312167210 */ /* 0x000fc60007ffe1ff */
[----:B------:R-:W-:Y:S01]  /*1420*/  IMAD R0, R20, -0x800000, R0 ;  /* 0xff80000014007824 */ /* 0x000fe200078e0200 */
[----:B------:R-:W0:Y:S01]  /*1430*/  MUFU.RCP R19, R22 ;  /* 0x0000001600137308 */ /* 0x000e220000001000 */
[----:B------:R-:W-:Y:S01]  /*1440*/  FADD.FTZ R21, -R22, -RZ ;  /* 0x800000ff16157221 */ /* 0x000fe20000010100 */
[----:B------:R-:W-:-:S05]  /*1450*/  IADD3 R20, PT, PT, R20, 0x7f, -R15 ;  /* 0x0000007f14147810 */ /* 0x000fca0007ffe80f */
[----:B------:R-:W-:Y:S02]  /*1460*/  IMAD.IADD R20, R20, 0x1, R17 ;  /* 0x0000000114147824 */ /* 0x000fe400078e0211 */
        /* <DEDUP_REMOVED lines=20> */
[-CC-:B------:R-:W-:Y:S01]  /*15b0*/  FFMA.RZ R15, R19, R21.reuse, R18.reuse ;  /* 0x00000015130f7223 */ /* 0x180fe2000000c012 */
[C---:B------:R-:W-:Y:S02]  /*15c0*/  IADD3 R20, PT, PT, R22.reuse, 0x20, RZ ;  /* 0x0000002016147810 */ /* 0x040fe40007ffe0ff */
[C---:B------:R-:W-:Y:S02]  /*15d0*/  ISETP.NE.AND P2, PT, R22.reuse, RZ, PT ;  /* 0x000000ff1600720c */ /* 0x040fe40003f45270 */
[----:B------:R-:W-:Y:S01]  /*15e0*/  LOP3.LUT R17, R15, 0x7fffff, RZ, 0xc0, !PT ;  /* 0x007fffff0f117812 */ /* 0x000fe200078ec0ff */
[CCC-:B------:R-:W-:Y:S01]  /*15f0*/  FFMA.RP R15, R19.reuse, R21.reuse, R18.reuse ;  /* 0x00000015130f7223 */ /* 0x1c0fe20000008012 */
[----:B------:R-:W-:Y:S01]  /*1600*/  FFMA.RM R18, R19, R21, R18 ;  /* 0x0000001513127223 */ /* 0x000fe20000004012 */
[----:B------:R-:W-:Y:S01]  /*1610*/  IMAD.MOV R19, RZ, RZ, -R22 ;  /* 0x000000ffff137224 */ /* 0x000fe200078e0a16 */
[----:B------:R-:W-:Y:S02]  /*1620*/  LOP3.LUT R17, R17, 0x800000, RZ, 0xfc, !PT ;  /* 0x0080000011117812 */ /* 0x000fe400078efcff */
[----:B------:R-:W-:-:S02]  /*1630*/  ISETP.NE.AND P1, PT, R22, RZ, PT ;  /* 0x000000ff1600720c */ /* 0x000fc40003f25270 */
[----:B------:R-:W-:Y:S02]  /*1640*/  SHF.L.U32 R20, R17, R20, RZ ;  /* 0x0000001411147219 */ /* 0x000fe400000006ff */
[----:B------:R-:W-:Y:S02]  /*1650*/  FSETP.NEU.FTZ.AND P0, PT, R15, R18, PT ;  /* 0x000000120f00720b */ /* 0x000fe40003f1d000 */
        /* <DEDUP_REMOVED lines=11> */
.L_x_70:
[----:B------:R-:W-:-:S04]  /*1710*/  LOP3.LUT R0, R0, 0x80000000, RZ, 0xc0, !PT ;  /* 0x8000000000007812 */ /* 0x000fc800078ec0ff */
[----:B------:R-:W-:Y:S01]  /*1720*/  LOP3.LUT R0, R0, 0x7f800000, RZ, 0xfc, !PT ;  /* 0x7f80000000007812 */ /* 0x000fe200078efcff */
[----:B------:R-:W-:Y:S06]  /*1730*/  BRA `(.L_x_71) ;  /* 0x0000000000047947 */ /* 0x000fec0003800000 */
.L_x_69:
[----:B------:R-:W-:-:S07]  /*1740*/  LEA R0, R20, R0, 0x17 ;  /* 0x0000000014007211 */ /* 0x000fce00078eb8ff */
.L_x_71:
[----:B------:R-:W-:Y:S05]  /*1750*/  BSYNC.RECONVERGENT B4 ;  /* 0x0000000000047941 */ /* 0x000fea0003800200 */
.L_x_68:
[----:B------:R-:W-:Y:S05]  /*1760*/  BRA `(.L_x_72) ;  /* 0x0000000000207947 */ /* 0x000fea0003800000 */
.L_x_67:
[----:B------:R-:W-:-:S04]  /*1770*/  LOP3.LUT R0, R19, 0x80000000, R0, 0x48, !PT ;  /* 0x8000000013007812 */ /* 0x000fc800078e4800 */
[----:B------:R-:W-:Y:S01]  /*1780*/  LOP3.LUT R0, R0, 0x7f800000, RZ, 0xfc, !PT ;  /* 0x7f80000000007812 */ /* 0x000fe200078efcff */
[----:B------:R-:W-:Y:S06]  /*1790*/  BRA `(.L_x_72) ;  /* 0x0000000000147947 */ /* 0x000fec0003800000 */
.L_x_66:
[----:B------:R-:W-:Y:S01]  /*17a0*/  LOP3.LUT R0, R19, 0x80000000, R0, 0x48, !PT ;  /* 0x8000000013007812 */ /* 0x000fe200078e4800 */
[----:B------:R-:W-:Y:S06]  /*17b0*/  BRA `(.L_x_72) ;  /* 0x00000000000c7947 */ /* 0x000fec0003800000 */
.L_x_65:
[----:B------:R-:W0:Y:S01]  /*17c0*/  MUFU.RSQ R0, -QNAN ;  /* 0xffc0000000007908 */ /* 0x000e220000001400 */
[----:B------:R-:W-:Y:S05]  /*17d0*/  BRA `(.L_x_72) ;  /* 0x0000000000047947 */ /* 0x000fea0003800000 */
.L_x_64:
[----:B------:R-:W-:-:S07]  /*17e0*/  FADD.FTZ R0, R0, R3 ;  /* 0x0000000300007221 */ /* 0x000fce0000010000 */
.L_x_72:
[----:B------:R-:W-:Y:S05]  /*17f0*/  BSYNC.RECONVERGENT B3 ;  /* 0x0000000000037941 */ /* 0x000fea0003800200 */
.L_x_62:
[----:B------:R-:W-:-:S04]  /*1800*/  HFMA2 R17, -RZ, RZ, 0, 0 ;  /* 0x00000000ff117431 */ /* 0x000fc800000001ff */
[----:B0-----:R-:W-:Y:S05]  /*1810*/  RET.REL.NODEC R16 `(ComputeBinaryCrossentropyLoss) ;  /* 0xffffffe410f87950 */ /* 0x001fea0003c3ffff */
.L_x_73:
        /* <DEDUP_REMOVED lines=14> */
.L_x_154:


//--------------------- .text.ComputeCategoricalCrossentropyLoss --------------------------
	.section	.text.ComputeCategoricalCrossentropyLoss,"ax",@progbits
	.align	128
        .global         ComputeCategoricalCrossentropyLoss
        .type           ComputeCategoricalCrossentropyLoss,@function
        .size           ComputeCategoricalCrossentropyLoss,(.L_x_164 - ComputeCategoricalCrossentropyLoss)
        .other          ComputeCategoricalCrossentropyLoss,@"STO_CUDA_ENTRY STV_DEFAULT"
ComputeCategoricalCrossentropyLoss:
.text.ComputeCategoricalCrossentropyLoss:
        /* <DEDUP_REMOVED lines=14> */
[----:B------:R-:W-:Y:S01]  /*00e0*/  BSSY.RECONVERGENT B0, `(.L_x_75) ;  /* 0x000009c000007945 */ /* 0x000fe20003800200 */
[----:B------:R-:W-:-:S03]  /*00f0*/  MOV R8, RZ ;  /* 0x000000ff00087202 */ /* 0x000fc60000000f00 */
[----:B------:R-:W-:-:S04]  /*0100*/  IADD3 R2, PT, PT, R9, 0x1, RZ ;  /* 0x0000000109027810 */ /* 0x000fc80007ffe0ff */
[----:B------:R-:W-:-:S04]  /*0110*/  VIADDMNMX R2, R9, UR6, R2, !PT ;  /* 0x0000000609027c46 */ /* 0x000fc8000f800102 */
[CC--:B------:R-:W-:Y:S02]  /*0120*/  IADD3 R3, PT, PT, R9.reuse, -R2.reuse, RZ ;  /* 0x8000000209037210 */ /* 0x0c0fe40007ffe0ff */
[----:B------:R-:W-:Y:S02]  /*0130*/  IADD3 R10, PT, PT, -R9, R2, RZ ;  /* 0x00000002090a7210 */ /* 0x000fe40007ffe1ff */
[----:B------:R-:W-:Y:S02]  /*0140*/  ISETP.GT.U32.AND P0, PT, R3, -0x4, PT ;  /* 0xfffffffc0300780c */ /* 0x000fe40003f04070 */
[----:B------:R-:W-:-:S11]  /*0150*/  LOP3.LUT R20, R10, 0x3, RZ, 0xc0, !PT ;  /* 0x000000030a147812 */ /* 0x000fd600078ec0ff */
[----:B------:R-:W-:Y:S05]  /*0160*/  @P0 BRA `(.L_x_76) ;  /* 0x00000008004c0947 */ /* 0x000fea0003800000 */
[----:B------:R-:W0:Y:S01]  /*0170*/  LDC.64 R4, c[0x0][0x390] ;  /* 0x0000e400ff047b82 */ /* 0x000e220000000a00 */
[----:B------:R-:W-:Y:S02]  /*0180*/  LOP3.LUT R11, R10, 0xfffffffc, RZ, 0xc0, !PT ;  /* 0xfffffffc0a0b7812 */ /* 0x000fe400078ec0ff */
[----:B------:R-:W-:Y:S02]  /*0190*/  MOV R8, RZ ;  /* 0x000000ff00087202 */ /* 0x000fe40000000f00 */
[----:B------:R-:W-:-:S03]  /*01a0*/  IADD3 R11, PT, PT, -R11, RZ, RZ ;  /* 0x000000ff0b0b7210 */ /* 0x000fc60007ffe1ff */
[----:B------:R-:W1:Y:S01]  /*01b0*/  LDC.64 R6, c[0x0][0x398] ;  /* 0x0000e600ff067b82 */ /* 0x000e620000000a00 */
[----:B0-----:R-:W-:-:S04]  /*01c0*/  IADD3 R4, P1, PT, R4, 0x8, RZ ;  /* 0x0000000804047810 */ /* 0x001fc80007f3e0ff */
[----:B------:R-:W-:Y:S02]  /*01d0*/  IADD3.X R5, PT, PT, RZ, R5, RZ, P1, !PT ;  /* 0x00000005ff057210 */ /* 0x000fe40000ffe4ff */
[----:B-1----:R-:W-:-:S04]  /*01e0*/  IADD3 R6, P0, PT, R6, 0x8, RZ ;  /* 0x0000000806067810 */ /* 0x002fc80007f1e0ff */
[----:B------:R-:W-:-:S09]  /*01f0*/  IADD3.X R7, PT, PT, RZ, R7, RZ, P0, !PT ;  /* 0x00000007ff077210 */ /* 0x000fd200007fe4ff */
.L_x_85:
[----:B------:R-:W-:-:S05]  /*0200*/  IMAD.WIDE R16, R9, 0x4, R6 ;  /* 0x0000000409107825 */ /* 0x000fca00078e0206 */
[----:B------:R-:W2:Y:S04]  /*0210*/  LDG.E.CONSTANT R15, desc[UR4][R16.64+-0x8] ;  /* 0xfffff804100f7981 */ /* 0x000ea8000c1e9900 */
[----:B------:R-:W3:Y:S04]  /*0220*/  LDG.E.CONSTANT R14, desc[UR4][R16.64+-0x4] ;  /* 0xfffffc04100e7981 */ /* 0x000ee8000c1e9900 */
[----:B------:R-:W4:Y:S04]  /*0230*/  LDG.E.CONSTANT R12, desc[UR4][R16.64] ;  /* 0x00000004100c7981 */ /* 0x000f28000c1e9900 */
[----:B------:R-:W5:Y:S01]  /*0240*/  LDG.E.CONSTANT R13, desc[UR4][R16.64+0x4] ;  /* 0x00000404100d7981 */ /* 0x000f62000c1e9900 */
[----:B------:R-:W-:Y:S01]  /*0250*/  IADD3 R11, PT, PT, R11, 0x4, RZ ;  /* 0x000000040b0b7810 */ /* 0x000fe20007ffe0ff */
[----:B------:R-:W-:Y:S01]  /*0260*/  BSSY.RECONVERGENT B1, `(.L_x_77) ;  /* 0x0000024000017945 */ /* 0x000fe20003800200 */
[----:B------:R-:W-:-:S02]  /*0270*/  IMAD.WIDE R2, R9, 0x4, R4 ;  /* 0x0000000409027825 */ /* 0x000fc400078e0204 */
[----:B------:R-:W-:Y:S02]  /*0280*/  ISETP.NE.AND P0, PT, R11, RZ, PT ;  /* 0x000000ff0b00720c */ /* 0x000fe40003f05270 */
[----:B--2---:R-:W-:Y:S02]  /*0290*/  FSETP.GT.AND P4, PT, R15, RZ, PT ;  /* 0x000000ff0f00720b */ /* 0x004fe40003f84000 */
[----:B---3--:R-:W-:Y:S02]  /*02a0*/  FSETP.GT.AND P3, PT, R14, RZ, PT ;  /* 0x000000ff0e00720b */ /* 0x008fe40003f64000 */
[----:B----4-:R-:W-:Y:S02]  /*02b0*/  FSETP.GT.AND P1, PT, R12, RZ, PT ;  /* 0x000000ff0c00720b */ /* 0x010fe40003f24000 */
[----:B-----5:R-:W-:-:S07]  /*02c0*/  FSETP.GT.AND P2, PT, R13, RZ, PT ;  /* 0x000000ff0d00720b */ /* 0x020fce0003f44000 */
[----:B------:R-:W-:Y:S06]  /*02d0*/  @!P4 BRA `(.L_x_78) ;  /* 0x000000000070c947 */ /* 0x000fec0003800000 */
[----:B------:R-:W2:Y:S01]  /*02e0*/  LDG.E.CONSTANT R17, desc[UR4][R2.64+-0x8] ;  /* 0xfffff80402117981 */ /* 0x000ea2000c1e9900 */
[----:B------:R-:W-:Y:S01]  /*02f0*/  FSETP.GEU.AND P4, PT, R15, 1.175494350822287508e-38, PT ;  /* 0x008000000f00780b */ /* 0x000fe20003f8e000 */
[----:B------:R-:W-:-:S12]  /*0300*/  HFMA2 R19, -RZ, RZ, 1.5048828125, 33.21875 ;  /* 0x3e055027ff137431 */ /* 0x000fd800000001ff */
[----:B------:R-:W-:-:S05]  /*0310*/  @!P4 FMUL R15, R15, 8388608 ;  /* 0x4b0000000f0fc820 */ /* 0x000fca0000400000 */
[----:B------:R-:W-:-:S04]  /*0320*/  IADD3 R18, PT, PT, R15, -0x3f2aaaab, RZ ;  /* 0xc0d555550f127810 */ /* 0x000fc80007ffe0ff */
[----:B------:R-:W-:-:S04]  /*0330*/  LOP3.LUT R18, R18, 0xff800000, RZ, 0xc0, !PT ;  /* 0xff80000012127812 */ /* 0x000fc800078ec0ff */
[-C--:B------:R-:W-:Y:S02]  /*0340*/  IADD3 R16, PT, PT, R15, -R18.reuse, RZ ;  /* 0x800000120f107210 */ /* 0x080fe40007ffe0ff */
        /* <DEDUP_REMOVED lines=13> */
[----:B------:R-:W-:Y:S02]  /*0420*/  FFMA R18, R18, 1.1920928955078125e-07, R19 ;  /* 0x3400000012127823 */ /* 0x000fe40000000013 */
[----:B------:R-:W-:Y:S01]  /*0430*/  FFMA R21, R16, R21, R16 ;  /* 0x0000001510157223 */ /* 0x000fe20000000010 */
[----:B------:R-:W-:-:S03]  /*0440*/  MOV R16, 0x7f800000 ;  /* 0x7f80000000107802 */ /* 0x000fc60000000f00 */
[----:B------:R-:W-:-:S04]  /*0450*/  FFMA R18, R18, 0.69314718246459960938, R21 ;  /* 0x3f31721812127823 */ /* 0x000fc80000000015 */
[C---:B------:R-:W-:Y:S01]  /*0460*/  @P4 FFMA R18, R15.reuse, R16, +INF ;  /* 0x7f8000000f124423 */ /* 0x040fe20000000010 */
[----:B------:R-:W-:-:S04]  /*0470*/  FSETP.NEU.AND P4, PT, R15, RZ, PT ;  /* 0x000000ff0f00720b */ /* 0x000fc80003f8d000 */
[----:B------:R-:W-:-:S05]  /*0480*/  FSEL R18, R18, -INF , P4 ;  /* 0xff80000012127808 */ /* 0x000fca0002000000 */
[----:B--2---:R-:W-:-:S07]  /*0490*/  FFMA R8, R17, -R18, R8 ;  /* 0x8000001211087223 */ /* 0x004fce0000000008 */
.L_x_78:
[----:B------:R-:W-:Y:S05]  /*04a0*/  BSYNC.RECONVERGENT B1 ;  /* 0x0000000000017941 */ /* 0x000fea0003800200 */
.L_x_77:
[----:B------:R-:W-:Y:S04]  /*04b0*/  BSSY.RECONVERGENT B1, `(.L_x_79) ;  /* 0x000001e000017945 */ /* 0x000fe80003800200 */
[----:B------:R-:W-:Y:S05]  /*04c0*/  @!P3 BRA `(.L_x_80) ;  /* 0x000000000070b947 */ /* 0x000fea0003800000 */
[----:B------:R-:W2:Y:S01]  /*04d0*/  LDG.E.CONSTANT R15, desc[UR4][R2.64+-0x4] ;  /* 0xfffffc04020f7981 */ /* 0x000ea2000c1e9900 */
        /* <DEDUP_REMOVED lines=26> */
[----:B--2---:R-:W-:-:S07]  /*0680*/  FFMA R8, R15, -R16, R8 ;  /* 0x800000100f087223 */ /* 0x004fce0000000008 */
.L_x_80:
[----:B------:R-:W-:Y:S05]  /*0690*/  BSYNC.RECONVERGENT B1 ;  /* 0x0000000000017941 */ /* 0x000fea0003800200 */
.L_x_79:
[----:B------:R-:W-:Y:S04]  /*06a0*/  BSSY.RECONVERGENT B1, `(.L_x_81) ;  /* 0x000001e000017945 */ /* 0x000fe80003800200 */
[----:B------:R-:W-:Y:S05]  /*06b0*/  @!P1 BRA `(.L_x_82) ;  /* 0x0000000000709947 */ /* 0x000fea0003800000 */
[----:B------:R-:W2:Y:S01]  /*06c0*/  LDG.E.CONSTANT R15, desc[UR4][R2.64] ;  /* 0x00000004020f7981 */ /* 0x000ea2000c1e9900 */
[----:B------:R-:W-:Y:S01]  /*06d0*/  FSETP.GEU.AND P1, PT, R12, 1.175494350822287508e-38, PT ;  /* 0x008000000c00780b */ /* 0x000fe20003f2e000 */
[----:B------:R-:W-:-:S03]  /*06e0*/  HFMA2 R19, -RZ, RZ, 1.5048828125, 33.21875 ;  /* 0x3e055027ff137431 */ /* 0x000fc600000001ff */
[----:B------:R-:W-:-:S09]  /*06f0*/  FSEL R16, RZ, -23, P1 ;  /* 0xc1b80000ff107808 */ /* 0x000fd20000800000 */
[----:B------:R-:W-:-:S05]  /*0700*/  @!P1 FMUL R12, R12, 8388608 ;  /* 0x4b0000000c0c9820 */ /* 0x000fca0000400000 */
[C---:B------:R-:W-:Y:S02]  /*0710*/  IADD3 R14, PT, PT, R12.reuse, -0x3f2aaaab, RZ ;  /* 0xc0d555550c0e7810 */ /* 0x040fe40007ffe0ff */
[----:B------:R-:W-:Y:S02]  /*0720*/  ISETP.GT.U32.AND P1, PT, R12, 0x7f7fffff, PT ;  /* 0x7f7fffff0c00780c */ /* 0x000fe40003f24070 */
[----:B------:R-:W-:-:S04]  /*0730*/  LOP3.LUT R17, R14, 0xff800000, RZ, 0xc0, !PT ;  /* 0xff8000000e117812 */ /* 0x000fc800078ec0ff */
[-C--:B------:R-:W-:Y:S02]  /*0740*/  IADD3 R14, PT, PT, R12, -R17.reuse, RZ ;  /* 0x800000110c0e7210 */ /* 0x080fe40007ffe0ff */
[----:B------:R-:W-:-:S03]  /*0750*/  I2FP.F32.S32 R17, R17 ;  /* 0x0000001100117245 */ /* 0x000fc60000201400 */
[----:B------:R-:W-:Y:S02]  /*0760*/  FADD R14, R14, -1 ;  /* 0xbf8000000e0e7421 */ /* 0x000fe40000000000 */
[----:B------:R-:W-:Y:S01]  /*0770*/  FFMA R16, R17, 1.1920928955078125e-07, R16 ;  /* 0x3400000011107823 */ /* 0x000fe20000000010 */
[----:B------:R-:W-:Y:S01]  /*0780*/  MOV R17, 0x7f800000 ;  /* 0x7f80000000117802 */ /* 0x000fe20000000f00 */
[----:B------:R-:W-:-:S04]  /*0790*/  FFMA R19, R14, -R19, 0.14084610342979431152 ;  /* 0x3e1039f60e137423 */ /* 0x000fc80000000813 */
        /* <DEDUP_REMOVED lines=13> */
[----:B--2---:R-:W-:-:S07]  /*0870*/  FFMA R8, R15, -R16, R8 ;  /* 0x800000100f087223 */ /* 0x004fce0000000008 */
.L_x_82:
[----:B------:R-:W-:Y:S05]  /*0880*/  BSYNC.RECONVERGENT B1 ;  /* 0x0000000000017941 */ /* 0x000fea0003800200 */
.L_x_81:
[----:B------:R-:W-:Y:S04]  /*0890*/  BSSY.RECONVERGENT B1, `(.L_x_83) ;  /* 0x000001e000017945 */ /* 0x000fe80003800200 */
[----:B------:R-:W-:Y:S05]  /*08a0*/  @!P2 BRA `(.L_x_84) ;  /* 0x000000000070a947 */ /* 0x000fea0003800000 */
[----:B------:R0:W2:Y:S01]  /*08b0*/  LDG.E.CONSTANT R3, desc[UR4][R2.64+0x4] ;  /* 0x0000040402037981 */ /* 0x0000a2000c1e9900 */
[----:B------:R-:W-:Y:S01]  /*08c0*/  FSETP.GEU.AND P1, PT, R13, 1.175494350822287508e-38, PT ;  /* 0x008000000d00780b */ /* 0x000fe20003f2e000 */
[----:B------:R-:W-:-:S03]  /*08d0*/  HFMA2 R15, -RZ, RZ, 1.5048828125, 33.21875 ;  /* 0x3e055027ff0f7431 */ /* 0x000fc600000001ff */
[----:B0-----:R-:W-:-:S09]  /*08e0*/  FSEL R2, RZ, -23, P1 ;  /* 0xc1b80000ff027808 */ /* 0x001fd20000800000 */
[----:B------:R-:W-:-:S05]  /*08f0*/  @!P1 FMUL R13, R13, 8388608 ;  /* 0x4b0000000d0d9820 */ /* 0x000fca0000400000 */
[C---:B------:R-:W-:Y:S02]  /*0900*/  IADD3 R12, PT, PT, R13.reuse, -0x3f2aaaab, RZ ;  /* 0xc0d555550d0c7810 */ /* 0x040fe40007ffe0ff */
[----:B------:R-:W-:Y:S02]  /*0910*/  ISETP.GT.U32.AND P1, PT, R13, 0x7f7fffff, PT ;  /* 0x7f7fffff0d00780c */ /* 0x000fe40003f24070 */
[----:B------:R-:W-:-:S04]  /*0920*/  LOP3.LUT R12, R12, 0xff800000, RZ, 0xc0, !PT ;  /* 0xff8000000c0c7812 */ /* 0x000fc800078ec0ff */
[----:B------:R-:W-:-:S05]  /*0930*/  IADD3 R14, PT, PT, R13, -R12, RZ ;  /* 0x8000000c0d0e7210 */ /* 0x000fca0007ffe0ff */
        /* <DEDUP_REMOVED lines=18> */
[----:B--2---:R-:W-:-:S07]  /*0a60*/  FFMA R8, R3, -R2, R8 ;  /* 0x8000000203087223 */ /* 0x004fce0000000008 */
.L_x_84:
[----:B------:R-:W-:Y:S05]  /*0a70*/  BSYNC.RECONVERGENT B1 ;  /* 0x0000000000017941 */ /* 0x000fea0003800200 */
.L_x_83:
[----:B------:R-:W-:Y:S01]  /*0a80*/  IADD3 R9, PT, PT, R9, 0x4, RZ ;  /* 0x0000000409097810 */ /* 0x000fe20007ffe0ff */
[----:B------:R-:W-:Y:S06]  /*0a90*/  @P0 BRA `(.L_x_85) ;  /* 0xfffffff400d80947 */ /* 0x000fec000383ffff */
.L_x_76:
[----:B------:R-:W-:Y:S05]  /*0aa0*/  BSYNC.RECONVERGENT B0 ;  /* 0x0000000000007941 */ /* 0x000fea0003800200 */
.L_x_75:
[----:B------:R-:W-:Y:S01]  /*0ab0*/  ISETP.NE.AND P0, PT, R20, RZ, PT ;  /* 0x000000ff1400720c */ /* 0x000fe20003f05270 */
[----:B------:R-:W-:-:S12]  /*0ac0*/  BSSY.RECONVERGENT B1, `(.L_x_74) ;  /* 0x0000073000017945 */ /* 0x000fd80003800200 */
[----:B------:R-:W-:Y:S05]  /*0ad0*/  @!P0 BRA `(.L_x_86) ;  /* 0x0000000400c48947 */ /* 0x000fea0003800000 */
[----:B------:R-:W-:Y:S01]  /*0ae0*/  ISETP.NE.AND P0, PT, R20, 0x1, PT ;  /* 0x000000011400780c */ /* 0x000fe20003f05270 */
[----:B------:R-:W-:-:S12]  /*0af0*/  BSSY.RECONVERGENT B0, `(.L_x_87) ;  /* 0x0000049000007945 */ /* 0x000fd80003800200 */
[----:B------:R-:W-:Y:S05]  /*0b00*/  @!P0 BRA `(.L_x_88) ;  /* 0x00000004001c8947 */ /* 0x000fea0003800000 */
[----:B------:R-:W0:Y:S02]  /*0b10*/  LDC.64 R2, c[0x0][0x398] ;  /* 0x0000e600ff027b82 */ /* 0x000e240000000a00 */
[----:B0-----:R-:W-:-:S06]  /*0b20*/  IMAD.WIDE R6, R9, 0x4, R2 ;  /* 0x0000000409067825 */ /* 0x001fcc00078e0202 */
[----:B------:R-:W0:Y:S01]  /*0b30*/  LDC.64 R2, c[0x0][0x390] ;  /* 0x0000e400ff027b82 */ /* 0x000e220000000a00 */
[----:B------:R-:W2:Y:S04]  /*0b40*/  LDG.E.CONSTANT R4, desc[UR4][R6.64] ;  /* 0x0000000406047981 */ /* 0x000ea8000c1e9900 */
[----:B------:R-:W3:Y:S01]  /*0b50*/  LDG.E.CONSTANT R5, desc[UR4][R6.64+0x4] ;  /* 0x0000040406057981 */ /* 0x000ee2000c1e9900 */
[----:B------:R-:W-:Y:S01]  /*0b60*/  BSSY.RECONVERGENT B2, `(.L_x_89) ;  /* 0x0000021000027945 */ /* 0x000fe20003800200 */
[----:B0-----:R-:W-:Y:S01]  /*0b70*/  IMAD.WIDE R2, R9, 0x4, R2 ;  /* 0x0000000409027825 */ /* 0x001fe200078e0202 */
[----:B--2---:R-:W-:Y:S02]  /*0b80*/  FSETP.GT.AND P0, PT, R4, RZ, PT ;  /* 0x000000ff0400720b */ /* 0x004fe40003f04000 */
[----:B---3--:R-:W-:-:S11]  /*0b90*/  FSETP.GT.AND P1, PT, R5, RZ, PT ;  /* 0x000000ff0500720b */ /* 0x008fd60003f24000 */
        /* <DEDUP_REMOVED lines=29> */
.L_x_90:
[----:B------:R-:W-:Y:S05]  /*0d70*/  BSYNC.RECONVERGENT B2 ;  /* 0x0000000000027941 */ /* 0x000fea0003800200 */
.L_x_89:
        /* <DEDUP_REMOVED lines=30> */
.L_x_92:
[----:B------:R-:W-:Y:S05]  /*0f60*/  BSYNC.RECONVERGENT B2 ;  /* 0x0000000000027941 */ /* 0x000fea0003800200 */
.L_x_91:
[----:B------:R-:W-:-:S07]  /*0f70*/  IADD3 R9, PT, PT, R9, 0x2, RZ ;  /* 0x0000000209097810 */ /* 0x000fce0007ffe0ff */
.L_x_88:
[----:B------:R-:W-:Y:S05]  /*0f80*/  BSYNC.RECONVERGENT B0 ;  /* 0x0000000000007941 */ /* 0x000fea0003800200 */
.L_x_87:
[----:B------:R-:W-:-:S04]  /*0f90*/  LOP3.LUT R10, R10, 0x1, RZ, 0xc0, !PT ;  /* 0x000000010a0a7812 */ /* 0x000fc800078ec0ff */
[----:B------:R-:W-:-:S13]  /*0fa0*/  ISETP.NE.U32.AND P0, PT, R10, 0x1, PT ;  /* 0x000000010a00780c */ /* 0x000fda0003f05070 */
[----:B------:R-:W-:Y:S05]  /*0fb0*/  @P0 BRA `(.L_x_86) ;  /* 0x00000000008c0947 */ /* 0x000fea0003800000 */
[----:B------:R-:W0:Y:S08]  /*0fc0*/  LDC.64 R2, c[0x0][0x398] ;  /* 0x0000e600ff027b82 */ /* 0x000e300000000a00 */
[----:B------:R-:W1:Y:S01]  /*0fd0*/  LDC.64 R4, c[0x0][0x390] ;  /* 0x0000e400ff047b82 */ /* 0x000e620000000a00 */
[----:B0-----:R-:W-:-:S06]  /*0fe0*/  IMAD.WIDE R2, R9, 0x4, R2 ;  /* 0x0000000409027825 */ /* 0x001fcc00078e0202 */
[----:B------:R-:W2:Y:S01]  /*0ff0*/  LDG.E.CONSTANT R2, desc[UR4][R2.64] ;  /* 0x0000000402027981 */ /* 0x000ea2000c1e9900 */
[----:B-1----:R-:W-:Y:S01]  /*1000*/  IMAD.WIDE R4, R9, 0x4, R4 ;  /* 0x0000000409047825 */ /* 0x002fe200078e0204 */
[----:B--2---:R-:W-:-:S13]  /*1010*/  FSETP.GT.AND P0, PT, R2, RZ, PT ;  /* 0x000000ff0200720b */ /* 0x004fda0003f04000 */
[----:B------:R-:W-:Y:S05]  /*1020*/  @!P0 BRA `(.L_x_86) ;  /* 0x0000000000708947 */ /* 0x000fea0003800000 */
[----:B------:R0:W2:Y:S01]  /*1030*/  LDG.E.CONSTANT R5, desc[UR4][R4.64] ;  /* 0x0000000404057981 */ /* 0x0000a2000c1e9900 */
[----:B------:R-:W-:Y:S01]  /*1040*/  FSETP.GEU.AND P0, PT, R2, 1.175494350822287508e-38, PT ;  /* 0x008000000200780b */ /* 0x000fe20003f0e000 */
[----:B------:R-:W-:-:S12]  /*1050*/  HFMA2 R9, -RZ, RZ, 1.5048828125, 33.21875 ;  /* 0x3e055027ff097431 */ /* 0x000fd800000001ff */
[----:B------:R-:W-:-:S05]  /*1060*/  @!P0 FMUL R2, R2, 8388608 ;  /* 0x4b00000002028820 */ /* 0x000fca0000400000 */
[----:B------:R-:W-:-:S04]  /*1070*/  IADD3 R3, PT, PT, R2, -0x3f2aaaab, RZ ;  /* 0xc0d5555502037810 */ /* 0x000fc80007ffe0ff */
[----:B------:R-:W-:-:S04]  /*1080*/  LOP3.LUT R7, R3, 0xff800000, RZ, 0xc0, !PT ;  /* 0xff80000003077812 */ /* 0x000fc800078ec0ff */
[-C--:B------:R-:W-:Y:S02]  /*1090*/  IADD3 R3, PT, PT, R2, -R7.reuse, RZ ;  /* 0x8000000702037210 */ /* 0x080fe40007ffe0ff */
[----:B0-----:R-:W-:Y:S02]  /*10a0*/  I2FP.F32.S32 R4, R7 ;  /* 0x0000000700047245 */ /* 0x001fe40000201400 */
        /* <DEDUP_REMOVED lines=20> */
.L_x_86:
[----:B------:R-:W-:Y:S05]  /*11f0*/  BSYNC.RECONVERGENT B1 ;  /* 0x0000000000017941 */ /* 0x000fea0003800200 */
.L_x_74:
[----:B------:R-:W0:Y:S02]  /*1200*/  LDC.64 R2, c[0x0][0x388] ;  /* 0x0000e200ff027b82 */ /* 0x000e240000000a00 */
[----:B0-----:R-:W-:-:S05]  /*1210*/  IMAD.WIDE R2, R0, 0x4, R2 ;  /* 0x0000000400027825 */ /* 0x001fca00078e0202 */
[----:B------:R-:W-:Y:S01]  /*1220*/  STG.E desc[UR4][R2.64], R8 ;  /* 0x0000000802007986 */ /* 0x000fe2000c101904 */
[----:B------:R-:W-:Y:S05]  /*1230*/  EXIT ;  /* 0x000000000000794d */ /* 0x000fea0003800000 */
.L_x_93:
        /* <DEDUP_REMOVED lines=12> */
.L_x_164:


//--------------------- .text.ApplyZeroPaddingForRowId --------------------------
	.section	.text.ApplyZeroPaddingForRowId,"ax",@progbits
	.align	128
        .global         ApplyZeroPaddingForRowId
        .type           ApplyZeroPaddingForRowId,@function
        .size           ApplyZeroPaddingForRowId,(.L_x_165 - ApplyZeroPaddingForRowId)
        .other          ApplyZeroPaddingForRowId,@"STO_CUDA_ENTRY STV_DEFAULT"
ApplyZeroPaddingForRowId:
.text.ApplyZeroPaddingForRowId:
        /* <DEDUP_REMOVED lines=9> */
[----:B------:R-:W1:Y:S07]  /*0090*/  LDCU.64 UR6, c[0x0][0x388] ;  /* 0x00007100ff0677ac */ /* 0x000e6e0008000a00 */
[----:B------:R-:W2:Y:S01]  /*00a0*/  LDC R8, c[0x0][0x398] ;  /* 0x0000e600ff087b82 */ /* 0x000ea20000000800 */
[----:B0-----:R-:W-:-:S04]  /*00b0*/  IABS R7, R5 ;  /* 0x0000000500077213 */ /* 0x001fc80000000000 */
[----:B------:R-:W0:Y:S08]  /*00c0*/  I2F.RP R4, R7 ;  /* 0x0000000700047306 */ /* 0x000e300000209400 */
[----:B0-----:R-:W0:Y:S02]  /*00d0*/  MUFU.RCP R4, R4 ;  /* 0x0000000400047308 */ /* 0x001e240000001000 */
[----:B0-----:R-:W-:-:S06]  /*00e0*/  VIADD R2, R4, 0xffffffe ;  /* 0x0ffffffe04027836 */ /* 0x001fcc0000000000 */
[----:B------:R0:W3:Y:S02]  /*00f0*/  F2I.FTZ.U32.TRUNC.NTZ R3, R2 ;  /* 0x0000000200037305 */ /* 0x0000e4000021f000 */
[----:B0-----:R-:W-:Y:S02]  /*0100*/  IMAD.MOV.U32 R2, RZ, RZ, RZ ;  /* 0x000000ffff027224 */ /* 0x001fe400078e00ff */
[----:B---3--:R-:W-:-:S04]  /*0110*/  IMAD.MOV R6, RZ, RZ, -R3 ;  /* 0x000000ffff067224 */ /* 0x008fc800078e0a03 */
[----:B------:R-:W-:Y:S01]  /*0120*/  IMAD R9, R6, R7, RZ ;  /* 0x0000000706097224 */ /* 0x000fe200078e02ff */
[----:B------:R-:W-:-:S03]  /*0130*/  IABS R6, R0 ;  /* 0x0000000000067213 */ /* 0x000fc60000000000 */
[----:B------:R-:W-:Y:S01]  /*0140*/  IMAD.HI.U32 R3, R3, R9, R2 ;  /* 0x0000000903037227 */ /* 0x000fe200078e0002 */
[----:B------:R-:W-:-:S04]  /*0150*/  LOP3.LUT R2, R0, R5, RZ, 0x3c, !PT ;  /* 0x0000000500027212 */ /* 0x000fc800078e3cff */
[----:B------:R-:W-:Y:S01]  /*0160*/  ISETP.GE.AND P2, PT, R2, RZ, PT ;  /* 0x000000ff0200720c */ /* 0x000fe20003f46270 */
[----:B------:R-:W-:-:S04]  /*0170*/  IMAD.HI.U32 R3, R3, R6, RZ ;  /* 0x0000000603037227 */ /* 0x000fc800078e00ff */
[----:B------:R-:W-:-:S04]  /*0180*/  IMAD.MOV R4, RZ, RZ, -R3 ;  /* 0x000000ffff047224 */ /* 0x000fc800078e0a03 */
[----:B------:R-:W-:-:S05]  /*0190*/  IMAD R4, R7, R4, R6 ;  /* 0x0000000407047224 */ /* 0x000fca00078e0206 */
[----:B------:R-:W-:-:S13]  /*01a0*/  ISETP.GT.U32.AND P1, PT, R7, R4, PT ;  /* 0x000000040700720c */ /* 0x000fda0003f24070 */
[----:B------:R-:W-:Y:S02]  /*01b0*/  @!P1 IMAD.IADD R4, R4, 0x1, -R7 ;  /* 0x0000000104049824 */ /* 0x000fe400078e0a07 */
[----:B------:R-:W-:Y:S01]  /*01c0*/  @!P1 VIADD R3, R3, 0x1 ;  /* 0x0000000103039836 */ /* 0x000fe20000000000 */
[----:B------:R-:W-:Y:S02]  /*01d0*/  ISETP.NE.AND P1, PT, R5, RZ, PT ;  /* 0x000000ff0500720c */ /* 0x000fe40003f25270 */
[----:B------:R-:W-:Y:S02]  /*01e0*/  ISETP.GE.U32.AND P0, PT, R4, R7, PT ;  /* 0x000000070400720c */ /* 0x000fe40003f06070 */
[----:B------:R-:W0:Y:S11]  /*01f0*/  LDC.64 R6, c[0x0][0x390] ;  /* 0x0000e400ff067b82 */ /* 0x000e360000000a00 */
[----:B------:R-:W-:Y:S01]  /*0200*/  @P0 VIADD R3, R3, 0x1 ;  /* 0x0000000103030836 */ /* 0x000fe20000000000 */
[----:B-1----:R-:W-:-:S03]  /*0210*/  ISETP.NE.AND P0, PT, RZ, UR6, PT ;  /* 0x00000006ff007c0c */ /* 0x002fc6000bf05270 */
[----:B------:R-:W-:Y:S02]  /*0220*/  IMAD.MOV.U32 R15, RZ, RZ, R3 ;  /* 0x000000ffff0f7224 */ /* 0x000fe400078e0003 */
[----:B------:R-:W1:Y:S02]  /*0230*/  LDC.64 R2, c[0x0][0x3a8] ;  /* 0x0000ea00ff027b82 */ /* 0x000e640000000a00 */
[----:B------:R-:W-:Y:S01]  /*0240*/  @!P2 IMAD.MOV R15, RZ, RZ, -R15 ;  /* 0x000000ffff0fa224 */ /* 0x000fe200078e0a0f */
[----:B------:R-:W-:Y:S02]  /*0250*/  @!P1 LOP3.LUT R15, RZ, R5, RZ, 0x33, !PT ;  /* 0x00000005ff0f9212 */ /* 0x000fe400078e33ff */
[----:B0-----:R-:W-:-:S03]  /*0260*/  IADD3 R6, PT, PT, R6, UR7, R5 ;  /* 0x0000000706067c10 */ /* 0x001fc6000fffe005 */
[----:B------:R-:W-:-:S04]  /*0270*/  IMAD.MOV R4, RZ, RZ, -R15 ;  /* 0x000000ffff047224 */ /* 0x000fc800078e0a0f */
[----:B------:R-:W-:Y:S02]  /*0280*/  IMAD R4, R5, R4, R0 ;  /* 0x0000000405047224 */ /* 0x000fe400078e0200 */
[----:B------:R-:W-:Y:S01]  /*0290*/  IMAD R5, R0, UR6, RZ ;  /* 0x0000000600057c24 */ /* 0x000fe2000f8e02ff */
[----:B--2---:R-:W-:Y:S01]  /*02a0*/  IADD3 R0, PT, PT, R8, UR6, R7 ;  /* 0x0000000608007c10 */ /* 0x004fe2000fffe007 */
[----:B------:R-:W-:Y:S01]  /*02b0*/  VIADD R4, R4, UR7 ;  /* 0x0000000704047c36 */ /* 0x000fe20008000000 */
[----:B------:R-:W-:Y:S06]  /*02c0*/  @!P0 EXIT ;  /* 0x000000000000894d */ /* 0x000fec0003800000 */
[----:B------:R-:W-:Y:S01]  /*02d0*/  USHF.R.S32.HI UR4, URZ, 0x1f, UR6 ;  /* 0x0000001fff047899 */ /* 0x000fe20008011406 */
[----:B-1----:R-:W-:Y:S01]  /*02e0*/  IMAD.WIDE R2, R5, 0x4, R2 ;  /* 0x0000000405027825 */ /* 0x002fe200078e0202 */
[----:B------:R-:W-:Y:S01]  /*02f0*/  USHF.L.U32 UR9, UR6, 0x2, URZ ;  /* 0x0000000206097899 */ /* 0x000fe200080006ff */
[----:B------:R-:W0:Y:S01]  /*0300*/  LDC.64 R12, c[0x0][0x3a0] ;  /* 0x0000e800ff0c7b82 */ /* 0x000e220000000a00 */
[----:B------:R-:W-:Y:S01]  /*0310*/  USHF.L.U64.HI UR4, UR6, 0x2, UR4 ;  /* 0x0000000206047899 */ /* 0x000fe20008010204 */
[----:B------:R-:W-:Y:S01]  /*0320*/  IMAD.MOV.U32 R9, RZ, RZ, RZ ;  /* 0x000000ffff097224 */ /* 0x000fe200078e00ff */
[----:B------:R-:W1:Y:S01]  /*0330*/  LDCU.64 UR6, c[0x0][0x358] ;  /* 0x00006b00ff0677ac */ /* 0x000e620008000a00 */
[----:B------:R-:W-:Y:S01]  /*0340*/  IMAD.MOV.U32 R5, RZ, RZ, RZ ;  /* 0x000000ffff057224 */ /* 0x000fe200078e00ff */
[----:B------:R-:W-:Y:S02]  /*0350*/  ISETP.LT.U32.AND P0, PT, RZ, UR9, PT ;  /* 0x00000009ff007c0c */ /* 0x000fe4000bf01070 */
[----:B------:R-:W-:-:S05]  /*0360*/  IMAD.U32 R8, RZ, RZ, UR4 ;  /* 0x00000004ff087e24 */ /* 0x000fca000f8e00ff */
[----:B------:R-:W-:-:S13]  /*0370*/  ISETP.GT.U32.AND.EX P0, PT, R8, RZ, PT, P0 ;  /* 0x000000ff0800720c */ /* 0x000fda0003f04100 */
[----:B------:R-:W-:-:S05]  /*0380*/  @!P0 IADD3 R10, P1, PT, R2, R9, RZ ;  /* 0x00000009020a8210 */ /* 0x000fca0007f3e0ff */
[----:B------:R-:W-:-:S05]  /*0390*/  @!P0 IMAD.X R11, R3, 0x1, R5, P1 ;  /* 0x00000001030b8824 */ /* 0x000fca00008e0605 */
[----:B-1----:R1:W2:Y:S01]  /*03a0*/  @!P0 LDG.E.U8.CONSTANT R17, desc[UR6][R10.64] ;  /* 0x000000060a118981 */ /* 0x0022a2000c1e9100 */
[----:B------:R-:W-:-:S04]  /*03b0*/  IMAD R4, R6, R15, R4 ;  /* 0x0000000f06047224 */ /* 0x000fc800078e0204 */
[----:B------:R-:W-:Y:S02]  /*03c0*/  IMAD R7, R0, R4, R7 ;  /* 0x0000000400077224 */ /* 0x000fe400078e0207 */
[----:B------:R-:W-:Y:S02]  /*03d0*/  IMAD.U32 R0, RZ, RZ, UR4 ;  /* 0x00000004ff007e24 */ /* 0x000fe4000f8e00ff */
[----:B0-----:R-:W-:-:S03]  /*03e0*/  IMAD.WIDE R6, R7, 0x4, R12 ;  /* 0x0000000407067825 */ /* 0x001fc600078e020c */
[----:B-1----:R-:W-:Y:S01]  /*03f0*/  @!P0 IADD3 R10, P1, PT, R6, R9, RZ ;  /* 0x00000009060a8210 */ /* 0x002fe20007f3e0ff */
[----:B------:R-:W-:-:S04]  /*0400*/  @!P0 IMAD.MOV.U32 R9, RZ, RZ, 0x1 ;  /* 0x00000001ff098424 */ /* 0x000fc800078e00ff */
[----:B------:R-:W-:Y:S01]  /*0410*/  @!P0 IMAD.X R11, R7, 0x1, R5, P1 ;  /* 0x00000001070b8824 */ /* 0x000fe200008e0605 */
[C---:B------:R-:W-:Y:S01]  /*0420*/  ISETP.LT.U32.AND P1, PT, R9.reuse, UR9, PT ;  /* 0x0000000909007c0c */ /* 0x040fe2000bf21070 */
[----:B------:R-:W-:Y:S01]  /*0430*/  @!P0 IMAD.MOV.U32 R5, RZ, RZ, RZ ;  /* 0x000000ffff058224 */ /* 0x000fe200078e00ff */
[----:B------:R-:W-:-:S04]  /*0440*/  IADD3 R4, P2, PT, -R9, UR9, RZ ;  /* 0x0000000909047c10 */ /* 0x000fc8000ff5e1ff */
[----:B------:R-:W-:Y:S02]  /*0450*/  ISETP.GT.U32.AND.EX P1, PT, R0, R5, PT, P1 ;  /* 0x000000050000720c */ /* 0x000fe40003f24110 */
[----:B------:R-:W-:Y:S02]  /*0460*/  ISETP.LE.U32.AND P3, PT, R4, 0x3, PT ;  /* 0x000000030400780c */ /* 0x000fe40003f63070 */
[----:B------:R-:W-:-:S04]  /*0470*/  IADD3.X R0, PT, PT, ~R5, UR4, RZ, P2, !PT ;  /* 0x0000000405007c10 */ /* 0x000fc800097fe5ff */
[----:B------:R-:W-:Y:S01]  /*0480*/  ISETP.LE.U32.OR.EX P1, PT, R0, RZ, !P1, P3 ;  /* 0x000000ff0000720c */ /* 0x000fe20004f23530 */
[----:B--2---:R0:W-:-:S12]  /*0490*/  @!P0 STG.E.U8 desc[UR6][R10.64], R17 ;  /* 0x000000110a008986 */ /* 0x0041d8000c101106 */
[----:B------:R-:W-:Y:S05]  /*04a0*/  @P1 BRA `(.L_x_94) ;  /* 0x0000000000501947 */ /* 0x000fea0003800000 */
[----:B------:R-:W-:Y:S01]  /*04b0*/  UIADD3 UR5, UP0, UPT, UR9, -0x3, URZ ;  /* 0xfffffffd09057890 */ /* 0x000fe2000ff1e0ff */
[----:B------:R-:W-:-:S03]  /*04c0*/  PLOP3.LUT P0, PT, PT, PT, PT, 0x8, 0x80 ;  /* 0x000000000080781c */ /* 0x000fc60003f0e170 */
[----:B------:R-:W-:-:S12]  /*04d0*/  UIADD3.X UR8, UPT, UPT, UR4, -0x1, URZ, UP0, !UPT ;  /* 0xffffffff04087890 */ /* 0x000fd800087fe4ff */
.L_x_95:
[----:B0-----:R-:W-:-:S05]  /*04e0*/  IADD3 R10, P1, PT, R2, R9, RZ ;  /* 0x00000009020a7210 */ /* 0x001fca0007f3e0ff */
[----:B------:R-:W-:-:S05]  /*04f0*/  IMAD.X R11, R3, 0x1, R5, P1 ;  /* 0x00000001030b7824 */ /* 0x000fca00008e0605 */
[----:B-1----:R-:W2:Y:S04]  /*0500*/  LDG.E.U8.CONSTANT R15, desc[UR6][R10.64] ;  /* 0x000000060a0f7981 */ /* 0x002ea8000c1e9100 */
[----:B------:R-:W3:Y:S04]  /*0510*/  LDG.E.U8.CONSTANT R17, desc[UR6][R10.64+0x1] ;  /* 0x000001060a117981 */ /* 0x000ee8000c1e9100 */
[----:B------:R-:W4:Y:S04]  /*0520*/  LDG.E.U8.CONSTANT R19, desc[UR6][R10.64+0x2] ;  /* 0x000002060a137981 */ /* 0x000f28000c1e9100 */
[----:B------:R-:W5:Y:S01]  /*0530*/  LDG.E.U8.CONSTANT R21, desc[UR6][R10.64+0x3] ;  /* 0x000003060a157981 */ /* 0x000f62000c1e9100 */
[----:B------:R-:W-:-:S05]  /*0540*/  IADD3 R12, P1, PT, R6, R9, RZ ;  /* 0x00000009060c7210 */ /* 0x000fca0007f3e0ff */
[----:B------:R-:W-:Y:S01]  /*0550*/  IMAD.X R13, R7, 0x1, R5, P1 ;  /* 0x00000001070d7824 */ /* 0x000fe200008e0605 */
[----:B------:R-:W-:-:S05]  /*0560*/  IADD3 R9, P1, PT, R9, 0x4, RZ ;  /* 0x0000000409097810 */ /* 0x000fca0007f3e0ff */
[----:B------:R-:W-:Y:S01]  /*0570*/  IMAD.X R5, RZ, RZ, R5, P1 ;  /* 0x000000ffff057224 */ /* 0x000fe200008e0605 */
[----:B------:R-:W-:-:S04]  /*0580*/  ISETP.GE.U32.AND P1, PT, R9, UR5, PT ;  /* 0x0000000509007c0c */ /* 0x000fc8000bf26070 */
[----:B------:R-:W-:Y:S01]  /*0590*/  ISETP.GE.U32.AND.EX P1, PT, R5, UR8, PT, P1 ;  /* 0x0000000805007c0c */ /* 0x000fe2000bf26110 */
[----:B--2---:R1:W-:Y:S04]  /*05a0*/  STG.E.U8 desc[UR6][R12.64], R15 ;  /* 0x0000000f0c007986 */ /* 0x0043e8000c101106 */
[----:B---3--:R1:W-:Y:S04]  /*05b0*/  STG.E.U8 desc[UR6][R12.64+0x1], R17 ;  /* 0x000001110c007986 */ /* 0x0083e8000c101106 */
[----:B----4-:R1:W-:Y:S04]  /*05c0*/  STG.E.U8 desc[UR6][R12.64+0x2], R19 ;  /* 0x000002130c007986 */ /* 0x0103e8000c101106 */
[----:B-----5:R1:W-:Y:S01]  /*05d0*/  STG.E.U8 desc[UR6][R12.64+0x3], R21 ;  /* 0x000003150c007986 */ /* 0x0203e2000c101106 */
[----:B------:R-:W-:Y:S05]  /*05e0*/  @!P1 BRA `(.L_x_95) ;  /* 0xfffffffc00bc9947 */ /* 0x000fea000383ffff */
.L_x_94:
[----:B------:R-:W-:Y:S01]  /*05f0*/  IMAD.U32 R0, RZ, RZ, UR4 ;  /* 0x00000004ff007e24 */ /* 0x000fe2000f8e00ff */
[C---:B------:R-:W-:Y:S02]  /*0600*/  ISETP.LT.U32.AND P1, PT, R9.reuse, UR9, PT ;  /* 0x0000000909007c0c */ /* 0x040fe4000bf21070 */
[----:B------:R-:W-:Y:S02]  /*0610*/  IADD3 R4, P2, PT, -R9, UR9, RZ ;  /* 0x0000000909047c10 */ /* 0x000fe4000ff5e1ff */
[----:B------:R-:W-:Y:S02]  /*0620*/  ISETP.GT.U32.AND.EX P3, PT, R0, R5, PT, P1 ;  /* 0x000000050000720c */ /* 0x000fe40003f64110 */
[----:B------:R-:W-:Y:S02]  /*0630*/  ISETP.LE.U32.AND P1, PT, R4, 0x1, PT ;  /* 0x000000010400780c */ /* 0x000fe40003f23070 */
[----:B------:R-:W-:-:S04]  /*0640*/  IADD3.X R0, PT, PT, ~R5, UR4, RZ, P2, !PT ;  /* 0x0000000405007c10 */ /* 0x000fc800097fe5ff */
[----:B------:R-:W-:-:S13]  /*0650*/  ISETP.LE.U32.OR.EX P1, PT, R0, RZ, !P3, P1 ;  /* 0x000000ff0000720c */ /* 0x000fda0005f23510 */
[----:B0-----:R-:W-:-:S05]  /*0660*/  @!P1 IADD3 R10, P2, PT, R2, R9, RZ ;  /* 0x00000009020a9210 */ /* 0x001fca0007f5e0ff */
[----:B------:R-:W-:-:S05]  /*0670*/  @!P1 IMAD.X R11, R3, 0x1, R5, P2 ;  /* 0x00000001030b9824 */ /* 0x000fca00010e0605 */
[----:B-1----:R-:W2:Y:S04]  /*0680*/  @!P1 LDG.E.U8.CONSTANT R17, desc[UR6][R10.64] ;  /* 0x000000060a119981 */ /* 0x002ea8000c1e9100 */
[----:B------:R-:W3:Y:S01]  /*0690*/  @!P1 LDG.E.U8.CONSTANT R15, desc[UR6][R10.64+0x1] ;  /* 0x000001060a0f9981 */ /* 0x000ee2000c1e9100 */
[----:B------:R-:W-:Y:S02]  /*06a0*/  @!P1 IADD3 R12, P3, PT, R6, R9, RZ ;  /* 0x00000009060c9210 */ /* 0x000fe40007f7e0ff */
[----:B------:R-:W-:Y:S02]  /*06b0*/  @!P1 IADD3 R9, P2, PT, R9, 0x2, RZ ;  /* 0x0000000209099810 */ /* 0x000fe40007f5e0ff */
[----:B------:R-:W-:Y:S01]  /*06c0*/  @!P1 PLOP3.LUT P0, PT, PT, PT, PT, 0x8, 0x80 ;  /* 0x000000000080981c */ /* 0x000fe20003f0e170 */
[----:B------:R-:W-:-:S02]  /*06d0*/  @!P1 IMAD.X R13, R7, 0x1, R5, P3 ;  /* 0x00000001070d9824 */ /* 0x000fc400018e0605 */
[----:B------:R-:W-:Y:S01]  /*06e0*/  @!P1 IMAD.X R5, RZ, RZ, R5, P2 ;  /* 0x000000ffff059224 */ /* 0x000fe200010e0605 */
[----:B------:R-:W-:-:S04]  /*06f0*/  ISETP.LT.U32.AND P2, PT, R9, UR9, PT ;  /* 0x0000000909007c0c */ /* 0x000fc8000bf41070 */
[----:B------:R-:W-:Y:S01]  /*0700*/  ISETP.LT.U32.OR.EX P0, PT, R5, UR4, P0, P2 ;  /* 0x0000000405007c0c */ /* 0x000fe20008701520 */
[----:B--2---:R0:W-:Y:S04]  /*0710*/  @!P1 STG.E.U8 desc[UR6][R12.64], R17 ;  /* 0x000000110c009986 */ /* 0x0041e8000c101106 */
[----:B---3--:R0:W-:Y:S08]  /*0720*/  @!P1 STG.E.U8 desc[UR6][R12.64+0x1], R15 ;  /* 0x0000010f0c009986 */ /* 0x0081f0000c101106 */
[----:B------:R-:W-:Y:S05]  /*0730*/  @!P0 EXIT ;  /* 0x000000000000894d */ /* 0x000fea0003800000 */
[----:B------:R-:W-:-:S05]  /*0740*/  IADD3 R2, P0, PT, R2, R9, RZ ;  /* 0x0000000902027210 */ /* 0x000fca0007f1e0ff */
[----:B------:R-:W-:-:S06]  /*0750*/  IMAD.X R3, R3, 0x1, R5, P0 ;  /* 0x0000000103037824 */ /* 0x000fcc00000e0605 */
[----:B------:R-:W2:Y:S01]  /*0760*/  LDG.E.U8.CONSTANT R3, desc[UR6][R2.64] ;  /* 0x0000000602037981 */ /* 0x000ea2000c1e9100 */
[----:B------:R-:W-:-:S05]  /*0770*/  IADD3 R4, P0, PT, R6, R9, RZ ;  /* 0x0000000906047210 */ /* 0x000fca0007f1e0ff */
[----:B------:R-:W-:-:S05]  /*0780*/  IMAD.X R5, R7, 0x1, R5, P0 ;  /* 0x0000000107057824 */ /* 0x000fca00000e0605 */
[----:B--2---:R-:W-:Y:S01]  /*0790*/  STG.E.U8 desc[UR6][R4.64], R3 ;  /* 0x0000000304007986 */ /* 0x004fe2000c101106 */
[----:B------:R-:W-:Y:S05]  /*07a0*/  EXIT ;  /* 0x000000000000794d */ /* 0x000fea0003800000 */
.L_x_96:
        /* <DEDUP_REMOVED lines=13> */
.L_x_165:


//--------------------- .text.MultiplyEachRowIntoSingleValue --------------------------
	.section	.text.MultiplyEachRowIntoSingleValue,"ax",@progbits
	.align	128
        .global         MultiplyEachRowIntoSingleValue
        .type           MultiplyEachRowIntoSingleValue,@function
        .size           MultiplyEachRowIntoSingleValue,(.L_x_166 - MultiplyEachRowIntoSingleValue)
        .other          MultiplyEachRowIntoSingleValue,@"STO_CUDA_ENTRY STV_DEFAULT"
MultiplyEachRowIntoSingleValue:
.text.MultiplyEachRowIntoSingleValue:
        /* <DEDUP_REMOVED lines=13> */
[----:B------:R-:W0:Y:S01]  /*00d0*/  LDC.64 R4, c[0x0][0x390] ;  /* 0x0000e400ff047b82 */ /* 0x000e220000000a00 */
[----:B------:R-:W-:Y:S02]  /*00e0*/  UISETP.GE.U32.AND UP1, UPT, UR5, 0x10, UPT ;  /* 0x000000100500788c */ /* 0x000fe4000bf26070 */
[----:B------:R-:W-:Y:S01]  /*00f0*/  IMAD R7, R0, UR5, RZ ;  /* 0x0000000500077c24 */ /* 0x000fe2000f8e02ff */
[----:B------:R-:W-:Y:S01]  /*0100*/  ULOP3.LUT UR6, UR5, 0xf, URZ, 0xc0, !UPT ;  /* 0x0000000f05067892 */ /* 0x000fe2000f8ec0ff */
[----:B------:R-:W-:-:S03]  /*0110*/  MOV R14, RZ ;  /* 0x000000ff000e7202 */ /* 0x000fc60000000f00 */
[----:B------:R-:W-:Y:S01]  /*0120*/  UISETP.NE.AND UP0, UPT, UR6, URZ, UPT ;  /* 0x000000ff0600728c */ /* 0x000fe2000bf05270 */
[----:B------:R-:W1:Y:S01]  /*0130*/  LDC.64 R2, c[0x0][0x398] ;  /* 0x0000e600ff027b82 */ /* 0x000e620000000a00 */
[----:B0-----:R-:W-:-:S04]  /*0140*/  IMAD.WIDE R4, R7, 0x4, R4 ;  /* 0x0000000407047825 */ /* 0x001fc800078e0204 */
[----:B-1----:R-:W-:Y:S01]  /*0150*/  IMAD.WIDE R2, R7, 0x4, R2 ;  /* 0x0000000407027825 */ /* 0x002fe200078e0202 */
[----:B------:R-:W-:Y:S06]  /*0160*/  BRA.U !UP1, `(.L_x_98) ;  /* 0x0000000109e87547 */ /* 0x000fec000b800000 */
[----:B------:R-:W-:Y:S01]  /*0170*/  ULOP3.LUT UR4, UR5, 0x7ffffff0, URZ, 0xc0, !UPT ;  /* 0x7ffffff005047892 */ /* 0x000fe2000f8ec0ff */
[----:B------:R-:W-:-:S03]  /*0180*/  MOV R14, RZ ;  /* 0x000000ff000e7202 */ /* 0x000fc60000000f00 */
[----:B------:R-:W-:-:S12]  /*0190*/  UIADD3 UR4, UPT, UPT, -UR4, URZ, URZ ;  /* 0x000000ff04047290 */ /* 0x000fd8000fffe1ff */
.L_x_99:
[----:B------:R-:W2:Y:S04]  /*01a0*/  LDG.E.CONSTANT R15, desc[UR8][R4.64] ;  /* 0x00000008040f7981 */ /* 0x000ea8000c1e9900 */
[----:B------:R-:W2:Y:S04]  /*01b0*/  LDG.E.CONSTANT R16, desc[UR8][R2.64] ;  /* 0x0000000802107981 */ /* 0x000ea8000c1e9900 */
[----:B------:R-:W3:Y:S04]  /*01c0*/  LDG.E.CONSTANT R24, desc[UR8][R4.64+0x4] ;  /* 0x0000040804187981 */ /* 0x000ee8000c1e9900 */
[----:B------:R-:W3:Y:S04]  /*01d0*/  LDG.E.CONSTANT R25, desc[UR8][R2.64+0x4] ;  /* 0x0000040802197981 */ /* 0x000ee8000c1e9900 */
[----:B------:R-:W4:Y:S04]  /*01e0*/  LDG.E.CONSTANT R19, desc[UR8][R4.64+0x8] ;  /* 0x0000080804137981 */ /* 0x000f28000c1e9900 */
[----:B------:R-:W4:Y:S04]  /*01f0*/  LDG.E.CONSTANT R18, desc[UR8][R2.64+0x8] ;  /* 0x0000080802127981 */ /* 0x000f28000c1e9900 */
[----:B------:R-:W5:Y:S04]  /*0200*/  LDG.E.CONSTANT R22, desc[UR8][R4.64+0xc] ;  /* 0x00000c0804167981 */ /* 0x000f68000c1e9900 */
        /* <DEDUP_REMOVED lines=11> */
[----:B------:R-:W5:Y:S01]  /*02c0*/  LDG.E.CONSTANT R17, desc[UR8][R2.64+0x24] ;  /* 0x0000240802117981 */ /* 0x000f62000c1e9900 */
[----:B--2---:R-:W-:-:S03]  /*02d0*/  FFMA R15, R15, R16, R14 ;  /* 0x000000100f0f7223 */ /* 0x004fc6000000000e */
[----:B------:R-:W2:Y:S04]  /*02e0*/  LDG.E.CONSTANT R16, desc[UR8][R4.64+0x24] ;  /* 0x0000240804107981 */ /* 0x000ea8000c1e9900 */
[----:B------:R-:W2:Y:S01]  /*02f0*/  LDG.E.CONSTANT R14, desc[UR8][R4.64+0x28] ;  /* 0x00002808040e7981 */ /* 0x000ea2000c1e9900 */
[----:B---3--:R-:W-:-:S03]  /*0300*/  FFMA R24, R24, R25, R15 ;  /* 0x0000001918187223 */ /* 0x008fc6000000000f */
[----:B------:R-:W3:Y:S01]  /*0310*/  LDG.E.CONSTANT R15, desc[UR8][R2.64+0x28] ;  /* 0x00002808020f7981 */ /* 0x000ee2000c1e9900 */
[----:B----4-:R-:W-:-:S03]  /*0320*/  FFMA R25, R19, R18, R24 ;  /* 0x0000001213197223 */ /* 0x010fc60000000018 */
[----:B------:R-:W4:Y:S04]  /*0330*/  LDG.E.CONSTANT R18, desc[UR8][R4.64+0x2c] ;  /* 0x00002c0804127981 */ /* 0x000f28000c1e9900 */
[----:B------:R-:W4:Y:S01]  /*0340*/  LDG.E.CONSTANT R19, desc[UR8][R2.64+0x2c] ;  /* 0x00002c0802137981 */ /* 0x000f22000c1e9900 */
[----:B-----5:R-:W-:-:S03]  /*0350*/  FFMA R25, R22, R23, R25 ;  /* 0x0000001716197223 */ /* 0x020fc60000000019 */
[----:B------:R-:W5:Y:S04]  /*0360*/  LDG.E.CONSTANT R22, desc[UR8][R4.64+0x30] ;  /* 0x0000300804167981 */ /* 0x000f68000c1e9900 */
[----:B------:R-:W5:Y:S01]  /*0370*/  LDG.E.CONSTANT R23, desc[UR8][R2.64+0x30] ;  /* 0x0000300802177981 */ /* 0x000f62000c1e9900 */
[----:B------:R-:W-:-:S03]  /*0380*/  FFMA R26, R20, R21, R25 ;  /* 0x00000015141a7223 */ /* 0x000fc60000000019 */
[----:B------:R-:W5:Y:S04]  /*0390*/  LDG.E.CONSTANT R24, desc[UR8][R4.64+0x34] ;  /* 0x0000340804187981 */ /* 0x000f68000c1e9900 */
[----:B------:R-:W5:Y:S04]  /*03a0*/  LDG.E.CONSTANT R21, desc[UR8][R2.64+0x34] ;  /* 0x0000340802157981 */ /* 0x000f68000c1e9900 */
[----:B------:R-:W5:Y:S01]  /*03b0*/  LDG.E.CONSTANT R25, desc[UR8][R4.64+0x38] ;  /* 0x0000380804197981 */ /* 0x000f62000c1e9900 */
[----:B------:R-:W-:-:S03]  /*03c0*/  FFMA R26, R13, R8, R26 ;  /* 0x000000080d1a7223 */ /* 0x000fc6000000001a */
[----:B------:R-:W5:Y:S04]  /*03d0*/  LDG.E.CONSTANT R20, desc[UR8][R2.64+0x38] ;  /* 0x0000380802147981 */ /* 0x000f68000c1e9900 */
[----:B------:R0:W5:Y:S04]  /*03e0*/  LDG.E.CONSTANT R8, desc[UR8][R4.64+0x3c] ;  /* 0x00003c0804087981 */ /* 0x000168000c1e9900 */
[----:B------:R1:W5:Y:S01]  /*03f0*/  LDG.E.CONSTANT R13, desc[UR8][R2.64+0x3c] ;  /* 0x00003c08020d7981 */ /* 0x000362000c1e9900 */
[----:B------:R-:W-:-:S04]  /*0400*/  FFMA R6, R7, R6, R26 ;  /* 0x0000000607067223 */ /* 0x000fc8000000001a */
[----:B------:R-:W-:-:S04]  /*0410*/  FFMA R6, R11, R12, R6 ;  /* 0x0000000c0b067223 */ /* 0x000fc80000000006 */
[----:B------:R-:W-:Y:S01]  /*0420*/  FFMA R9, R9, R10, R6 ;  /* 0x0000000a09097223 */ /* 0x000fe20000000006 */
[----:B------:R-:W-:-:S04]  /*0430*/  UIADD3 UR4, UPT, UPT, UR4, 0x10, URZ ;  /* 0x0000001004047890 */ /* 0x000fc8000fffe0ff */
[----:B------:R-:W-:Y:S01]  /*0440*/  UISETP.NE.AND UP1, UPT, UR4, URZ, UPT ;  /* 0x000000ff0400728c */ /* 0x000fe2000bf25270 */
[----:B0-----:R-:W-:Y:S02]  /*0450*/  IADD3 R4, P0, PT, R4, 0x40, RZ ;  /* 0x0000004004047810 */ /* 0x001fe40007f1e0ff */
[----:B-1----:R-:W-:Y:S02]  /*0460*/  IADD3 R2, P1, PT, R2, 0x40, RZ ;  /* 0x0000004002027810 */ /* 0x002fe40007f3e0ff */
[----:B------:R-:W-:Y:S02]  /*0470*/  IADD3.X R5, PT, PT, RZ, R5, RZ, P0, !PT ;  /* 0x00000005ff057210 */ /* 0x000fe400007fe4ff */
[----:B------:R-:W-:Y:S01]  /*0480*/  IADD3.X R3, PT, PT, RZ, R3, RZ, P1, !PT ;  /* 0x00000003ff037210 */ /* 0x000fe20000ffe4ff */
[----:B--2---:R-:W-:-:S04]  /*0490*/  FFMA R9, R16, R17, R9 ;  /* 0x0000001110097223 */ /* 0x004fc80000000009 */
[----:B---3--:R-:W-:-:S04]  /*04a0*/  FFMA R9, R14, R15, R9 ;  /* 0x0000000f0e097223 */ /* 0x008fc80000000009 */
[----:B----4-:R-:W-:-:S04]  /*04b0*/  FFMA R9, R18, R19, R9 ;  /* 0x0000001312097223 */ /* 0x010fc80000000009 */
[----:B-----5:R-:W-:-:S04]  /*04c0*/  FFMA R9, R22, R23, R9 ;  /* 0x0000001716097223 */ /* 0x020fc80000000009 */
[----:B------:R-:W-:-:S04]  /*04d0*/  FFMA R24, R24, R21, R9 ;  /* 0x0000001518187223 */ /* 0x000fc80000000009 */
[----:B------:R-:W-:-:S04]  /*04e0*/  FFMA R25, R25, R20, R24 ;  /* 0x0000001419197223 */ /* 0x000fc80000000018 */
[----:B------:R-:W-:Y:S01]  /*04f0*/  FFMA R14, R8, R13, R25 ;  /* 0x0000000d080e7223 */ /* 0x000fe20000000019 */
[----:B------:R-:W-:Y:S06]  /*0500*/  BRA.U UP1, `(.L_x_99) ;  /* 0xfffffffd01247547 */ /* 0x000fec000b83ffff */
.L_x_98:
[----:B------:R-:W-:Y:S05]  /*0510*/  BRA.U !UP0, `(.L_x_97) ;  /* 0x00000005081c7547 */ /* 0x000fea000b800000 */
[----:B------:R-:W-:Y:S02]  /*0520*/  UISETP.GE.U32.AND UP0, UPT, UR6, 0x8, UPT ;  /* 0x000000080600788c */ /* 0x000fe4000bf06070 */
[----:B------:R-:W-:-:S04]  /*0530*/  ULOP3.LUT UR7, UR5, 0x7, URZ, 0xc0, !UPT ;  /* 0x0000000705077892 */ /* 0x000fc8000f8ec0ff */
[----:B------:R-:W-:-:S03]  /*0540*/  UISETP.NE.AND UP1, UPT, UR7, URZ, UPT ;  /* 0x000000ff0700728c */ /* 0x000fc6000bf25270 */
[----:B------:R-:W-:Y:S08]  /*0550*/  BRA.U !UP0, `(.L_x_100) ;  /* 0x0000000108787547 */ /* 0x000ff0000b800000 */
        /* <DEDUP_REMOVED lines=14> */
[----:B------:R0:W5:Y:S04]  /*0640*/  LDG.E.CONSTANT R6, desc[UR8][R4.64+0x1c] ;  /* 0x00001c0804067981 */ /* 0x000168000c1e9900 */
[----:B------:R1:W5:Y:S01]  /*0650*/  LDG.E.CONSTANT R7, desc[UR8][R2.64+0x1c] ;  /* 0x00001c0802077981 */ /* 0x000362000c1e9900 */
[----:B--2---:R-:W-:Y:S01]  /*0660*/  FFMA R10, R11, R10, R14 ;  /* 0x0000000a0b0a7223 */ /* 0x004fe2000000000e */
[----:B------:R-:W-:-:S04]  /*0670*/  IADD3 R11, P0, PT, R4, 0x20, RZ ;  /* 0x00000020040b7810 */ /* 0x000fc80007f1e0ff */
[----:B0-----:R-:W-:Y:S02]  /*0680*/  IADD3.X R5, PT, PT, RZ, R5, RZ, P0, !PT ;  /* 0x00000005ff057210 */ /* 0x001fe400007fe4ff */
[----:B------:R-:W-:Y:S01]  /*0690*/  MOV R4, R11 ;  /* 0x0000000b00047202 */ /* 0x000fe20000000f00 */
[----:B---3--:R-:W-:-:S04]  /*06a0*/  FFMA R10, R13, R12, R10 ;  /* 0x0000000c0d0a7223 */ /* 0x008fc8000000000a */
[----:B----4-:R-:W-:-:S04]  /*06b0*/  FFMA R10, R15, R16, R10 ;  /* 0x000000100f0a7223 */ /* 0x010fc8000000000a */
[----:B-----5:R-:W-:-:S04]  /*06c0*/  FFMA R10, R17, R18, R10 ;  /* 0x00000012110a7223 */ /* 0x020fc8000000000a */
[----:B------:R-:W-:-:S04]  /*06d0*/  FFMA R10, R19, R20, R10 ;  /* 0x00000014130a7223 */ /* 0x000fc8000000000a */
[----:B------:R-:W-:Y:S01]  /*06e0*/  FFMA R21, R21, R22, R10 ;  /* 0x0000001615157223 */ /* 0x000fe2000000000a */
[----:B------:R-:W-:-:S04]  /*06f0*/  IADD3 R10, P1, PT, R2, 0x20, RZ ;  /* 0x00000020020a7810 */ /* 0x000fc80007f3e0ff */
[----:B-1----:R-:W-:Y:S02]  /*0700*/  IADD3.X R3, PT, PT, RZ, R3, RZ, P1, !PT ;  /* 0x00000003ff037210 */ /* 0x002fe40000ffe4ff */
[----:B------:R-:W-:Y:S01]  /*0710*/  MOV R2, R10 ;  /* 0x0000000a00027202 */ /* 0x000fe20000000f00 */
[----:B------:R-:W-:-:S04]  /*0720*/  FFMA R9, R8, R9, R21 ;  /* 0x0000000908097223 */ /* 0x000fc80000000015 */
[----:B------:R-:W-:-:S07]  /*0730*/  FFMA R14, R6, R7, R9 ;  /* 0x00000007060e7223 */ /* 0x000fce0000000009 */
.L_x_100:
        /* <DEDUP_REMOVED lines=11> */
[----:B------:R0:W5:Y:S04]  /*07f0*/  LDG.E.CONSTANT R13, desc[UR8][R4.64+0xc] ;  /* 0x00000c08040d7981 */ /* 0x000168000c1e9900 */
[----:B------:R1:W5:Y:S01]  /*0800*/  LDG.E.CONSTANT R12, desc[UR8][R2.64+0xc] ;  /* 0x00000c08020c7981 */ /* 0x000362000c1e9900 */
[----:B--2---:R-:W-:-:S04]  /*0810*/  FFMA R6, R7, R6, R14 ;  /* 0x0000000607067223 */ /* 0x004fc8000000000e */
[----:B---3--:R-:W-:Y:S01]  /*0820*/  FFMA R9, R9, R8, R6 ;  /* 0x0000000809097223 */ /* 0x008fe20000000006 */
[----:B------:R-:W-:Y:S02]  /*0830*/  IADD3 R8, P0, PT, R4, 0x10, RZ ;  /* 0x0000001004087810 */ /* 0x000fe40007f1e0ff */
[----:B------:R-:W-:Y:S02]  /*0840*/  IADD3 R6, P1, PT, R2, 0x10, RZ ;  /* 0x0000001002067810 */ /* 0x000fe40007f3e0ff */
[----:B0-----:R-:W-:Y:S02]  /*0850*/  MOV R4, R8 ;  /* 0x0000000800047202 */ /* 0x001fe40000000f00 */
[----:B------:R-:W-:Y:S01]  /*0860*/  IADD3.X R7, PT, PT, RZ, R3, RZ, P1, !PT ;  /* 0x00000003ff077210 */ /* 0x000fe20000ffe4ff */
[----:B----4-:R-:W-:Y:S01]  /*0870*/  FFMA R10, R10, R11, R9 ;  /* 0x0000000b0a0a7223 */ /* 0x010fe20000000009 */
[----:B------:R-:W-:Y:S02]  /*0880*/  IADD3.X R9, PT, PT, RZ, R5, RZ, P0, !PT ;  /* 0x00000005ff097210 */ /* 0x000fe400007fe4ff */
[----:B-1----:R-:W-:-:S02]  /*0890*/  MOV R2, R6 ;  /* 0x0000000600027202 */ /* 0x002fc40000000f00 */
[----:B------:R-:W-:Y:S02]  /*08a0*/  MOV R5, R9 ;  /* 0x0000000900057202 */ /* 0x000fe40000000f00 */
[----:B------:R-:W-:Y:S01]  /*08b0*/  MOV R3, R7 ;  /* 0x0000000700037202 */ /* 0x000fe20000000f00 */
[----:B-----5:R-:W-:-:S07]  /*08c0*/  FFMA R14, R13, R12, R10 ;  /* 0x0000000c0d0e7223 */ /* 0x020fce000000000a */
.L_x_101:
[----:B------:R-:W-:Y:S05]  /*08d0*/  BRA.U !UP1, `(.L_x_97) ;  /* 0x00000001092c7547 */ /* 0x000fea000b800000 */
[----:B------:R-:W-:-:S12]  /*08e0*/  UIADD3 UR4, UPT, UPT, -UR4, URZ, URZ ;  /* 0x000000ff04047290 */ /* 0x000fd8000fffe1ff */
.L_x_102:
[----:B------:R0:W2:Y:S04]  /*08f0*/  LDG.E.CONSTANT R7, desc[UR8][R4.64] ;  /* 0x0000000804077981 */ /* 0x0000a8000c1e9900 */
[----:B------:R1:W2:Y:S01]  /*0900*/  LDG.E.CONSTANT R6, desc[UR8][R2.64] ;  /* 0x0000000802067981 */ /* 0x0002a2000c1e9900 */
[----:B------:R-:W-:-:S04]  /*0910*/  UIADD3 UR4, UPT, UPT, UR4, 0x1, URZ ;  /* 0x0000000104047890 */ /* 0x000fc8000fffe0ff */
[----:B------:R-:W-:Y:S01]  /*0920*/  UISETP.NE.AND UP0, UPT, UR4, URZ, UPT ;  /* 0x000000ff0400728c */ /* 0x000fe2000bf05270 */
[----:B0-----:R-:W-:Y:S02]  /*0930*/  IADD3 R4, P0, PT, R4, 0x4, RZ ;  /* 0x0000000404047810 */ /* 0x001fe40007f1e0ff */
[----:B-1----:R-:W-:Y:S02]  /*0940*/  IADD3 R2, P1, PT, R2, 0x4, RZ ;  /* 0x0000000402027810 */ /* 0x002fe40007f3e0ff */
[----:B------:R-:W-:Y:S02]  /*0950*/  IADD3.X R5, PT, PT, RZ, R5, RZ, P0, !PT ;  /* 0x00000005ff057210 */ /* 0x000fe400007fe4ff */
[----:B------:R-:W-:Y:S01]  /*0960*/  IADD3.X R3, PT, PT, RZ, R3, RZ, P1, !PT ;  /* 0x00000003ff037210 */ /* 0x000fe20000ffe4ff */
[----:B--2---:R-:W-:Y:S01]  /*0970*/  FFMA R14, R7, R6, R14 ;  /* 0x00000006070e7223 */ /* 0x004fe2000000000e */
[----:B------:R-:W-:Y:S07]  /*0980*/  BRA.U UP0, `(.L_x_102) ;  /* 0xfffffffd00d87547 */ /* 0x000fee000b83ffff */
.L_x_97:
[----:B------:R-:W0:Y:S02]  /*0990*/  LDC.64 R2, c[0x0][0x388] ;  /* 0x0000e200ff027b82 */ /* 0x000e240000000a00 */
[----:B0-----:R-:W-:-:S05]  /*09a0*/  IMAD.WIDE R2, R0, 0x4, R2 ;  /* 0x0000000400027825 */ /* 0x001fca00078e0202 */
[----:B------:R-:W-:Y:S01]  /*09b0*/  STG.E desc[UR8][R2.64], R14 ;  /* 0x0000000e02007986 */ /* 0x000fe2000c101908 */
[----:B------:R-:W-:Y:S05]  /*09c0*/  EXIT ;  /* 0x000000000000794d */ /* 0x000fea0003800000 */
.L_x_103:
        /* <DEDUP_REMOVED lines=11> */
.L_x_166:


//--------------------- .text.SwishGradient       --------------------------
	.section	.text.SwishGradient,"ax",@progbits
	.align	128
        .global         SwishGradient
        .type           SwishGradient,@function
        .size           SwishGradient,(.L_x_155 - SwishGradient)
        .other          SwishGradient,@"STO_CUDA_ENTRY STV_DEFAULT"
SwishGradient:
.text.SwishGradient:
        /* <DEDUP_REMOVED lines=10> */
[----:B0-----:R-:W-:-:S05]  /*00a0*/  IMAD.WIDE R4, R2, 0x4, R4 ;  /* 0x0000000402047825 */ /* 0x001fca00078e0204 */
[----:B-1----:R-:W2:Y:S01]  /*00b0*/  LDG.E.CONSTANT R3, desc[UR4][R4.64] ;  /* 0x0000000404037981 */ /* 0x002ea2000c1e9900 */
[----:B------:R-:W-:Y:S01]  /*00c0*/  BSSY.RECONVERGENT B0, `(.L_x_104) ;  /* 0x0000015000007945 */ /* 0x000fe20003800200 */
[----:B------:R-:W-:Y:S01]  /*00d0*/  IMAD.MOV.U32 R0, RZ, RZ, 0x3f000000 ;  /* 0x3f000000ff007424 */ /* 0x000fe200078e00ff */
[----:B--2---:R-:W-:-:S13]  /*00e0*/  FSETP.GEU.AND P0, PT, |R3|, 9.9999997473787516356e-05, PT ;  /* 0x38d1b7170300780b */ /* 0x004fda0003f0e200 */
[----:B------:R-:W-:Y:S05]  /*00f0*/  @!P0 BRA `(.L_x_105) ;  /* 0x0000000000448947 */ /* 0x000fea0003800000 */
[----:B------:R-:W0:Y:S02]  /*0100*/  LDC.64 R4, c[0x0][0x388] ;  /* 0x0000e200ff047b82 */ /* 0x000e240000000a00 */
[----:B0-----:R-:W-:-:S05]  /*0110*/  IMAD.WIDE R4, R2, 0x4, R4 ;  /* 0x0000000402047825 */ /* 0x001fca00078e0204 */
[----:B------:R-:W2:Y:S01]  /*0120*/  LDG.E.CONSTANT R0, desc[UR4][R4.64] ;  /* 0x0000000404007981 */ /* 0x000ea2000c1e9900 */
[----:B------:R-:W0:Y:S01]  /*0130*/  MUFU.RCP R6, R3 ;  /* 0x0000000300067308 */ /* 0x000e220000001000 */
[----:B------:R-:W-:Y:S01]  /*0140*/  BSSY.RECONVERGENT B1, `(.L_x_106) ;  /* 0x000000b000017945 */ /* 0x000fe20003800200 */
[----:B0-----:R-:W-:-:S04]  /*0150*/  FFMA R7, -R3, R6, 1 ;  /* 0x3f80000003077423 */ /* 0x001fc80000000106 */
[----:B------:R-:W-:Y:S02]  /*0160*/  FFMA R7, R6, R7, R6 ;  /* 0x0000000706077223 */ /* 0x000fe40000000006 */
[----:B--2---:R-:W0:Y:S02]  /*0170*/  FCHK P0, R0, R3 ;  /* 0x0000000300007302 */ /* 0x004e240000000000 */
[----:B------:R-:W-:-:S04]  /*0180*/  FFMA R6, R0, R7, RZ ;  /* 0x0000000700067223 */ /* 0x000fc800000000ff */
[----:B------:R-:W-:-:S04]  /*0190*/  FFMA R8, -R3, R6, R0 ;  /* 0x0000000603087223 */ /* 0x000fc80000000100 */
[----:B------:R-:W-:Y:S01]  /*01a0*/  FFMA R6, R7, R8, R6 ;  /* 0x0000000807067223 */ /* 0x000fe20000000006 */
[----:B0-----:R-:W-:Y:S06]  /*01b0*/  @!P0 BRA `(.L_x_107) ;  /* 0x00000000000c8947 */ /* 0x001fec0003800000 */
[----:B------:R-:W-:-:S07]  /*01c0*/  MOV R4, 0x1e0 ;  /* 0x000001e000047802 */ /* 0x000fce0000000f00 */
[----:B------:R-:W-:Y:S05]  /*01d0*/  CALL.REL.NOINC `($__internal_2_$__cuda_sm3x_div_rn_noftz_f32_slowpath) ;  /* 0x00000000003c7944 */ /* 0x000fea0003c00000 */
[----:B------:R-:W-:-:S07]  /*01e0*/  IMAD.MOV.U32 R6, RZ, RZ, R0 ;  /* 0x000000ffff067224 */ /* 0x000fce00078e0000 */
.L_x_107:
[----:B------:R-:W-:Y:S05]  /*01f0*/  BSYNC.RECONVERGENT B1 ;  /* 0x0000000000017941 */ /* 0x000fea0003800200 */
.L_x_106:
[----:B------:R-:W-:-:S07]  /*0200*/  IMAD.MOV.U32 R0, RZ, RZ, R6 ;  /* 0x000000ffff007224 */ /* 0x000fce00078e0006 */
.L_x_105:
[----:B------:R-:W-:Y:S05]  /*0210*/  BSYNC.RECONVERGENT B0 ;  /* 0x0000000000007941 */ /* 0x000fea0003800200 */
.L_x_104:
[----:B------:R-:W0:Y:S08]  /*0220*/  LDC.64 R4, c[0x0][0x390] ;  /* 0x0000e400ff047b82 */ /* 0x000e300000000a00 */
[----:B------:R-:W1:Y:S01]  /*0230*/  LDC.64 R6, c[0x0][0x3a0] ;  /* 0x0000e800ff067b82 */ /* 0x000e620000000a00 */
[----:B0-----:R-:W-:-:S06]  /*0240*/  IMAD.WIDE R4, R2, 0x4, R4 ;  /* 0x0000000402047825 */ /* 0x001fcc00078e0204 */
[----:B------:R-:W2:Y:S01]  /*0250*/  LDG.E.CONSTANT R4, desc[UR4][R4.64] ;  /* 0x0000000404047981 */ /* 0x000ea2000c1e9900 */
[----:B------:R-:W-:Y:S01]  /*0260*/  FMUL R3, R3, R0 ;  /* 0x0000000003037220 */ /* 0x000fe20000400000 */
[----:B------:R-:W-:-:S04]  /*0270*/  FADD R8, -R0, 1 ;  /* 0x3f80000000087421 */ /* 0x000fc80000000100 */
[----:B------:R-:W-:Y:S01]  /*0280*/  FFMA R9, R3, R8, R0 ;  /* 0x0000000803097223 */ /* 0x000fe20000000000 */
[----:B-1----:R-:W-:-:S04]  /*0290*/  IMAD.WIDE R2, R2, 0x4, R6 ;  /* 0x0000000402027825 */ /* 0x002fc800078e0206 */
[----:B--2---:R-:W-:-:S05]  /*02a0*/  FMUL R9, R4, R9 ;  /* 0x0000000904097220 */ /* 0x004fca0000400000 */
[----:B------:R-:W-:Y:S01]  /*02b0*/  STG.E desc[UR4][R2.64], R9 ;  /* 0x0000000902007986 */ /* 0x000fe2000c101904 */
[----:B------:R-:W-:Y:S05]  /*02c0*/  EXIT ;  /* 0x000000000000794d */ /* 0x000fea0003800000 */
        .weak           $__internal_2_$__cuda_sm3x_div_rn_noftz_f32_slowpath
        .type           $__internal_2_$__cuda_sm3x_div_rn_noftz_f32_slowpath,@function
        .size           $__internal_2_$__cuda_sm3x_div_rn_noftz_f32_slowpath,(.L_x_155 - $__internal_2_$__cuda_sm3x_div_rn_noftz_f32_slowpath)
$__internal_2_$__cuda_sm3x_div_rn_noftz_f32_slowpath:
[--C-:B------:R-:W-:Y:S01]  /*02d0*/  SHF.R.U32.HI R6, RZ, 0x17, R3.reuse ;  /* 0x00000017ff067819 */ /* 0x100fe20000011603 */
[----:B------:R-:W-:Y:S01]  /*02e0*/  BSSY.RECONVERGENT B2, `(.L_x_108) ;  /* 0x0000064000027945 */ /* 0x000fe20003800200 */
[--C-:B------:R-:W-:Y:S01]  /*02f0*/  SHF.R.U32.HI R5, RZ, 0x17, R0.reuse ;  /* 0x00000017ff057819 */ /* 0x100fe20000011600 */
[----:B------:R-:W-:Y:S01]  /*0300*/  IMAD.MOV.U32 R7, RZ, RZ, R0 ;  /* 0x000000ffff077224 */ /* 0x000fe200078e0000 */
[----:B------:R-:W-:Y:S01]  /*0310*/  LOP3.LUT R6, R6, 0xff, RZ, 0xc0, !PT ;  /* 0x000000ff06067812 */ /* 0x000fe200078ec0ff */
[----:B------:R-:W-:Y:S01]  /*0320*/  IMAD.MOV.U32 R8, RZ, RZ, R3 ;  /* 0x000000ffff087224 */ /* 0x000fe200078e0003 */
[----:B------:R-:W-:-:S03]  /*0330*/  LOP3.LUT R5, R5, 0xff, RZ, 0xc0, !PT ;  /* 0x000000ff05057812 */ /* 0x000fc600078ec0ff */
[----:B------:R-:W-:Y:S02]  /*0340*/  VIADD R11, R6, 0xffffffff ;  /* 0xffffffff060b7836 */ /* 0x000fe40000000000 */
[----:B------:R-:W-:-:S03]  /*0350*/  VIADD R10, R5, 0xffffffff ;  /* 0xffffffff050a7836 */ /* 0x000fc60000000000 */
[----:B------:R-:W-:-:S04]  /*0360*/  ISETP.GT.U32.AND P0, PT, R11, 0xfd, PT ;  /* 0x000000fd0b00780c */ /* 0x000fc80003f04070 */
[----:B------:R-:W-:-:S13]  /*0370*/  ISETP.GT.U32.OR P0, PT, R10, 0xfd, P0 ;  /* 0x000000fd0a00780c */ /* 0x000fda0000704470 */
[----:B------:R-:W-:Y:S01]  /*0380*/  @!P0 IMAD.MOV.U32 R9, RZ, RZ, RZ ;  /* 0x000000ffff098224 */ /* 0x000fe200078e00ff */
        /* <DEDUP_REMOVED lines=19> */
[----:B------:R-:W-:Y:S02]  /*04c0*/  @P0 IMAD.MOV.U32 R9, RZ, RZ, RZ ;  /* 0x000000ffff090224 */ /* 0x000fe400078e00ff */
[----:B------:R-:W-:Y:S01]  /*04d0*/  @!P0 FFMA R7, R0, 1.84467440737095516160e+19, RZ ;  /* 0x5f80000000078823 */ /* 0x000fe200000000ff */
[----:B------:R-:W-:Y:S02]  /*04e0*/  @!P0 IMAD.MOV.U32 R9, RZ, RZ, -0x40 ;  /* 0xffffffc0ff098424 */ /* 0x000fe400078e00ff */
[----:B------:R-:W-:Y:S02]  /*04f0*/  @!P1 FFMA R8, R3, 1.84467440737095516160e+19, RZ ;  /* 0x5f80000003089823 */ /* 0x000fe400000000ff */
[----:B------:R-:W-:-:S07]  /*0500*/  @!P1 VIADD R9, R9, 0x40 ;  /* 0x0000004009099836 */ /* 0x000fce0000000000 */
.L_x_109:
[----:B------:R-:W-:Y:S01]  /*0510*/  LEA R11, R6, 0xc0800000, 0x17 ;  /* 0xc0800000060b7811 */ /* 0x000fe200078eb8ff */
[----:B------:R-:W-:Y:S01]  /*0520*/  VIADD R5, R5, 0xffffff81 ;  /* 0xffffff8105057836 */ /* 0x000fe20000000000 */
[----:B------:R-:W-:Y:S03]  /*0530*/  BSSY.RECONVERGENT B3, `(.L_x_114) ;  /* 0x0000035000037945 */ /* 0x000fe60003800200 */
[----:B------:R-:W-:Y:S01]  /*0540*/  IMAD.IADD R11, R8, 0x1, -R11 ;  /* 0x00000001080b7824 */ /* 0x000fe200078e0a0b */
[C---:B------:R-:W-:Y:S01]  /*0550*/  IADD3 R6, PT, PT, R5.reuse, 0x7f, -R6 ;  /* 0x0000007f05067810 */ /* 0x040fe20007ffe806 */
[----:B------:R-:W-:Y:S02]  /*0560*/  IMAD R0, R5, -0x800000, R7 ;  /* 0xff80000005007824 */ /* 0x000fe400078e0207 */
[----:B------:R-:W0:Y:S01]  /*0570*/  MUFU.RCP R8, R11 ;  /* 0x0000000b00087308 */ /* 0x000e220000001000 */
[----:B------:R-:W-:Y:S01]  /*0580*/  FADD.FTZ R13, -R11, -RZ ;  /* 0x800000ff0b0d7221 */ /* 0x000fe20000010100 */
[----:B------:R-:W-:-:S03]  /*0590*/  IMAD.IADD R6, R6, 0x1, R9 ;  /* 0x0000000106067824 */ /* 0x000fc600078e0209 */
        /* <DEDUP_REMOVED lines=8> */
[----:B------:R-:W-:-:S05]  /*0620*/  LOP3.LUT R5, R5, 0xff, RZ, 0xc0, !PT ;  /* 0x000000ff05057812 */ /* 0x000fca00078ec0ff */
[----:B------:R-:W-:-:S04]  /*0630*/  IMAD.IADD R9, R5, 0x1, R6 ;  /* 0x0000000105097824 */ /* 0x000fc800078e0206 */
[----:B------:R-:W-:-:S05]  /*0640*/  VIADD R5, R9, 0xffffffff ;  /* 0xffffffff09057836 */ /* 0x000fca0000000000 */
        /* <DEDUP_REMOVED lines=15> */
[----:B------:R-:W-:Y:S02]  /*0740*/  VIADD R8, R9, 0x20 ;  /* 0x0000002009087836 */ /* 0x000fe40000000000 */
[----:B------:R-:W-:Y:S01]  /*0750*/  LOP3.LUT R7, R7, 0x800000, RZ, 0xfc, !PT ;  /* 0x0080000007077812 */ /* 0x000fe200078efcff */
[----:B------:R-:W-:Y:S01]  /*0760*/  IMAD.MOV R9, RZ, RZ, -R9 ;  /* 0x000000ffff097224 */ /* 0x000fe200078e0a09 */
[----:B------:R-:W-:-:S02]  /*0770*/  FSETP.NEU.FTZ.AND P0, PT, R5, R6, PT ;  /* 0x000000060500720b */ /* 0x000fc40003f1d000 */
[----:B------:R-:W-:Y:S02]  /*0780*/  SHF.L.U32 R8, R7, R8, RZ ;  /* 0x0000000807087219 */ /* 0x000fe400000006ff */
[----:B------:R-:W-:Y:S02]  /*0790*/  SEL R6, R9, RZ, P2 ;  /* 0x000000ff09067207 */ /* 0x000fe40001000000 */
[----:B------:R-:W-:Y:S02]  /*07a0*/  ISETP.NE.AND P1, PT, R8, RZ, P1 ;  /* 0x000000ff0800720c */ /* 0x000fe40000f25270 */
[----:B------:R-:W-:Y:S02]  /*07b0*/  SHF.R.U32.HI R6, RZ, R6, R7 ;  /* 0x00000006ff067219 */ /* 0x000fe40000011607 */
[----:B------:R-:W-:Y:S02]  /*07c0*/  PLOP3.LUT P0, PT, P0, P1, PT, 0xf8, 0x8f ;  /* 0x00000000008f781c */ /* 0x000fe40000703f70 */
[----:B------:R-:W-:-:S02]  /*07d0*/  SHF.R.U32.HI R8, RZ, 0x1, R6 ;  /* 0x00000001ff087819 */ /* 0x000fc40000011606 */
[----:B------:R-:W-:-:S04]  /*07e0*/  SEL R5, RZ, 0x1, !P0 ;  /* 0x00000001ff057807 */ /* 0x000fc80004000000 */
[----:B------:R-:W-:-:S04]  /*07f0*/  LOP3.LUT R5, R5, 0x1, R8, 0xf8, !PT ;  /* 0x0000000105057812 */ /* 0x000fc800078ef808 */
[----:B------:R-:W-:-:S05]  /*0800*/  LOP3.LUT R5, R5, R6, RZ, 0xc0, !PT ;  /* 0x0000000605057212 */ /* 0x000fca00078ec0ff */
[----:B------:R-:W-:-:S05]  /*0810*/  IMAD.IADD R5, R8, 0x1, R5 ;  /* 0x0000000108057824 */ /* 0x000fca00078e0205 */
[----:B------:R-:W-:Y:S01]  /*0820*/  LOP3.LUT R0, R5, R0, RZ, 0xfc, !PT ;  /* 0x0000000005007212 */ /* 0x000fe200078efcff */
[----:B------:R-:W-:Y:S06]  /*0830*/  BRA `(.L_x_117) ;  /* 0x0000000000107947 */ /* 0x000fec0003800000 */
.L_x_116:
[----:B------:R-:W-:-:S04]  /*0840*/  LOP3.LUT R0, R0, 0x80000000, RZ, 0xc0, !PT ;  /* 0x8000000000007812 */ /* 0x000fc800078ec0ff */
[----:B------:R-:W-:Y:S01]  /*0850*/  LOP3.LUT R0, R0, 0x7f800000, RZ, 0xfc, !PT ;  /* 0x7f80000000007812 */ /* 0x000fe200078efcff */
[----:B------:R-:W-:Y:S06]  /*0860*/  BRA `(.L_x_117) ;  /* 0x0000000000047947 */ /* 0x000fec0003800000 */
.L_x_115:
[----:B------:R-:W-:-:S07]  /*0870*/  IMAD R0, R6, 0x800000, R0 ;  /* 0x0080000006007824 */ /* 0x000fce00078e0200 */
.L_x_117:
[----:B------:R-:W-:Y:S05]  /*0880*/  BSYNC.RECONVERGENT B3 ;  /* 0x0000000000037941 */ /* 0x000fea0003800200 */
.L_x_114:
[----:B------:R-:W-:Y:S05]  /*0890*/  BRA `(.L_x_118) ;  /* 0x0000000000207947 */ /* 0x000fea0003800000 */
.L_x_113:
[----:B------:R-:W-:-:S04]  /*08a0*/  LOP3.LUT R0, R8, 0x80000000, R7, 0x48, !PT ;  /* 0x8000000008007812 */ /* 0x000fc800078e4807 */
[----:B------:R-:W-:Y:S01]  /*08b0*/  LOP3.LUT R0, R0, 0x7f800000, RZ, 0xfc, !PT ;  /* 0x7f80000000007812 */ /* 0x000fe200078efcff */
[----:B------:R-:W-:Y:S06]  /*08c0*/  BRA `(.L_x_118) ;  /* 0x0000000000147947 */ /* 0x000fec0003800000 */
.L_x_112:
[----:B------:R-:W-:Y:S01]  /*08d0*/  LOP3.LUT R0, R8, 0x80000000, R7, 0x48, !PT ;  /* 0x8000000008007812 */ /* 0x000fe200078e4807 */
[----:B------:R-:W-:Y:S06]  /*08e0*/  BRA `(.L_x_118) ;  /* 0x00000000000c7947 */ /* 0x000fec0003800000 */
.L_x_111:
[----:B------:R-:W0:Y:S01]  /*08f0*/  MUFU.RSQ R0, -QNAN ;  /* 0xffc0000000007908 */ /* 0x000e220000001400 */
[----:B------:R-:W-:Y:S05]  /*0900*/  BRA `(.L_x_118) ;  /* 0x0000000000047947 */ /* 0x000fea0003800000 */
.L_x_110:
[----:B------:R-:W-:-:S07]  /*0910*/  FADD.FTZ R0, R0, R3 ;  /* 0x0000000300007221 */ /* 0x000fce0000010000 */
.L_x_118:
[----:B------:R-:W-:Y:S05]  /*0920*/  BSYNC.RECONVERGENT B2 ;  /* 0x0000000000027941 */ /* 0x000fea0003800200 */
.L_x_108:
[----:B------:R-:W-:-:S04]  /*0930*/  IMAD.MOV.U32 R5, RZ, RZ, 0x0 ;  /* 0x00000000ff057424 */ /* 0x000fc800078e00ff */
[----:B0-----:R-:W-:Y:S05]  /*0940*/  RET.REL.NODEC R4 `(SwishGradient) ;  /* 0xfffffff404ac7950 */ /* 0x001fea0003c3ffff */
.L_x_119:
        /* <DEDUP_REMOVED lines=11> */
.L_x_155:


//--------------------- .text.ComputeAccuracy     --------------------------
	.section	.text.ComputeAccuracy,"ax",@progbits
	.align	128
        .global         ComputeAccuracy
        .type           ComputeAccuracy,@function
        .size           ComputeAccuracy,(.L_x_168 - ComputeAccuracy)
        .other          ComputeAccuracy,@"STO_CUDA_ENTRY STV_DEFAULT"
ComputeAccuracy:
.text.ComputeAccuracy:
        /* <DEDUP_REMOVED lines=9> */
[----:B------:R-:W1:Y:S01]  /*0090*/  LDCU.64 UR4, c[0x0][0x358] ;  /* 0x00006b00ff0477ac */ /* 0x000e620008000a00 */
[----:B0-----:R-:W-:-:S09]  /*00a0*/  UISETP.NE.AND UP0, UPT, UR6, 0x1, UPT ;  /* 0x000000010600788c */ /* 0x001fd2000bf05270 */
[----:B-1----:R-:W-:Y:S05]  /*00b0*/  BRA.U UP0, `(.L_x_120) ;  /* 0x0000000100307547 */ /* 0x002fea000b800000 */
[----:B------:R-:W0:Y:S08]  /*00c0*/  LDC.64 R2, c[0x0][0x390] ;  /* 0x0000e400ff027b82 */ /* 0x000e300000000a00 */
[----:B------:R-:W1:Y:S08]  /*00d0*/  LDC.64 R4, c[0x0][0x398] ;  /* 0x0000e600ff047b82 */ /* 0x000e700000000a00 */
[----:B------:R-:W2:Y:S01]  /*00e0*/  LDC.64 R6, c[0x0][0x388] ;  /* 0x0000e200ff067b82 */ /* 0x000ea20000000a00 */
[----:B0-----:R-:W-:-:S06]  /*00f0*/  IMAD.WIDE R2, R0, 0x4, R2 ;  /* 0x0000000400027825 */ /* 0x001fcc00078e0202 */
[----:B------:R-:W3:Y:S01]  /*0100*/  LDG.E.CONSTANT R2, desc[UR4][R2.64] ;  /* 0x0000000402027981 */ /* 0x000ee2000c1e9900 */
[----:B-1----:R-:W-:-:S06]  /*0110*/  IMAD.WIDE R4, R0, 0x4, R4 ;  /* 0x0000000400047825 */ /* 0x002fcc00078e0204 */
[----:B------:R-:W3:Y:S01]  /*0120*/  LDG.E.CONSTANT R5, desc[UR4][R4.64] ;  /* 0x0000000404057981 */ /* 0x000ee2000c1e9900 */
[----:B--2---:R-:W-:-:S04]  /*0130*/  IMAD.WIDE R6, R0, 0x4, R6 ;  /* 0x0000000400067825 */ /* 0x004fc800078e0206 */
[----:B---3--:R-:W-:-:S05]  /*0140*/  FADD R8, R2, -R5 ;  /* 0x8000000502087221 */ /* 0x008fca0000000000 */
[----:B------:R-:W-:-:S05]  /*0150*/  FSET.BF.LT.AND R9, |R8|, 0.5, PT ;  /* 0x3f0000000809780a */ /* 0x000fca0003801200 */
[----:B------:R-:W-:Y:S01]  /*0160*/  STG.E desc[UR4][R6.64], R9 ;  /* 0x0000000906007986 */ /* 0x000fe2000c101904 */
[----:B------:R-:W-:Y:S05]  /*0170*/  EXIT ;  /* 0x000000000000794d */ /* 0x000fea0003800000 */
.L_x_120:
[----:B------:R-:W-:Y:S02]  /*0180*/  UISETP.GE.AND UP0, UPT, UR6, 0x2, UPT ;  /* 0x000000020600788c */ /* 0x000fe4000bf06270 */
[----:B------:R-:W-:-:S04]  /*0190*/  IMAD R3, R0, UR6, RZ ;  /* 0x0000000600037c24 */ /* 0x000fc8000f8e02ff */
[----:B------:R-:W-:-:S03]  /*01a0*/  IMAD.MOV.U32 R12, RZ, RZ, R3 ;  /* 0x000000ffff0c7224 */ /* 0x000fc600078e0003 */
[----:B------:R-:W-:Y:S05]  /*01b0*/  BRA.U !UP0, `(.L_x_121) ;  /* 0x0000000d08707547 */ /* 0x000fea000b800000 */
[C---:B------:R-:W-:Y:S01]  /*01c0*/  VIADD R2, R3.reuse, 0x2 ;  /* 0x0000000203027836 */ /* 0x040fe20000000000 */
[----:B------:R-:W-:Y:S01]  /*01d0*/  LOP3.LUT R5, RZ, R3, RZ, 0x33, !PT ;  /* 0x00000003ff057212 */ /* 0x000fe200078e33ff */
[----:B------:R-:W-:Y:S01]  /*01e0*/  BSSY.RECONVERGENT B0, `(.L_x_122) ;  /* 0x000006f000007945 */ /* 0x000fe20003800200 */
[C---:B------:R-:W-:Y:S02]  /*01f0*/  VIADD R13, R3.reuse, 0x1 ;  /* 0x00000001030d7836 */ /* 0x040fe40000000000 */
[----:B------:R-:W-:Y:S01]  /*0200*/  VIADDMNMX R2, R3, UR6, R2, !PT ;  /* 0x0000000603027c46 */ /* 0x000fe2000f800102 */
[----:B------:R-:W-:-:S03]  /*0210*/  IMAD.MOV.U32 R12, RZ, RZ, R3 ;  /* 0x000000ffff0c7224 */ /* 0x000fc600078e0003 */
[C---:B------:R-:W-:Y:S01]  /*0220*/  IADD3 R4, PT, PT, R2.reuse, -0x2, -R3 ;  /* 0xfffffffe02047810 */ /* 0x040fe20007ffe803 */
[----:B------:R-:W-:-:S03]  /*0230*/  IMAD.IADD R2, R2, 0x1, R5 ;  /* 0x0000000102027824 */ /* 0x000fc600078e0205 */
[----:B------:R-:W-:Y:S02]  /*0240*/  ISETP.GE.U32.AND P0, PT, R4, 0x7, PT ;  /* 0x000000070400780c */ /* 0x000fe40003f06070 */
[----:B------:R-:W-:-:S11]  /*0250*/  LOP3.LUT R15, R2, 0x7, RZ, 0xc0, !PT ;  /* 0x00000007020f7812 */ /* 0x000fd600078ec0ff */
[----:B------:R-:W-:Y:S05]  /*0260*/  @!P0 BRA `(.L_x_123) ;  /* 0x0000000400988947 */ /* 0x000fea0003800000 */
[----:B------:R-:W-:Y:S01]  /*0270*/  LOP3.LUT R14, R2, 0xfffffff8, RZ, 0xc0, !PT ;  /* 0xfffffff8020e7812 */ /* 0x000fe200078ec0ff */
[----:B------:R-:W-:Y:S01]  /*0280*/  BSSY.RECONVERGENT B1, `(.L_x_124) ;  /* 0x0000063000017945 */ /* 0x000fe20003800200 */
[----:B------:R-:W-:Y:S02]  /*0290*/  VIADD R13, R3, 0x4 ;  /* 0x00000004030d7836 */ /* 0x000fe40000000000 */
[----:B------:R-:W-:Y:S02]  /*02a0*/  IMAD.MOV.U32 R12, RZ, RZ, R3 ;  /* 0x000000ffff0c7224 */ /* 0x000fe400078e0003 */
[----:B------:R-:W-:-:S07]  /*02b0*/  IMAD.MOV R14, RZ, RZ, -R14 ;  /* 0x000000ffff0e7224 */ /* 0x000fce00078e0a0e */
.L_x_125:
[----:B------:R-:W0:Y:S01]  /*02c0*/  LDC.64 R4, c[0x0][0x398] ;  /* 0x0000e600ff047b82 */ /* 0x000e220000000a00 */
[----:B------:R-:W-:-:S07]  /*02d0*/  VIADD R19, R13, 0xfffffffd ;  /* 0xfffffffd0d137836 */ /* 0x000fce0000000000 */
[----:B------:R-:W1:Y:S01]  /*02e0*/  LDC.64 R8, c[0x0][0x390] ;  /* 0x0000e400ff087b82 */ /* 0x000e620000000a00 */
[----:B0-----:R-:W-:-:S04]  /*02f0*/  IMAD.WIDE R20, R3, 0x4, R4 ;  /* 0x0000000403147825 */ /* 0x001fc800078e0204 */
[C---:B------:R-:W-:Y:S02]  /*0300*/  IMAD.WIDE R6, R19.reuse, 0x4, R4 ;  /* 0x0000000413067825 */ /* 0x040fe400078e0204 */
[----:B------:R-:W2:Y:S02]  /*0310*/  LDG.E.CONSTANT R21, desc[UR4][R20.64] ;  /* 0x0000000414157981 */ /* 0x000ea4000c1e9900 */
[--C-:B-1----:R-:W-:Y:S02]  /*0320*/  IMAD.WIDE R16, R12, 0x4, R8.reuse ;  /* 0x000000040c107825 */ /* 0x102fe400078e0208 */
[----:B------:R-:W2:Y:S02]  /*0330*/  LDG.E.CONSTANT R18, desc[UR4][R6.64] ;  /* 0x0000000406127981 */ /* 0x000ea4000c1e9900 */
[----:B------:R-:W-:Y:S02]  /*0340*/  IMAD.WIDE R10, R19, 0x4, R8 ;  /* 0x00000004130a7825 */ /* 0x000fe400078e0208 */
[----:B------:R-:W3:Y:S04]  /*0350*/  LDG.E.CONSTANT R17, desc[UR4][R16.64] ;  /* 0x0000000410117981 */ /* 0x000ee8000c1e9900 */
[----:B------:R-:W3:Y:S04]  /*0360*/  LDG.E.CONSTANT R22, desc[UR4][R10.64] ;  /* 0x000000040a167981 */ /* 0x000ee8000c1e9900 */
[----:B------:R-:W4:Y:S04]  /*0370*/  LDG.E.CONSTANT R24, desc[UR4][R6.64+0xc] ;  /* 0x00000c0406187981 */ /* 0x000f28000c1e9900 */
[----:B------:R-:W5:Y:S01]  /*0380*/  LDG.E.CONSTANT R16, desc[UR4][R10.64+0x4] ;  /* 0x000004040a107981 */ /* 0x000f62000c1e9900 */
[----:B--2---:R-:W-:-:S04]  /*0390*/  FSETP.GT.AND P0, PT, R18, R21, PT ;  /* 0x000000151200720b */ /* 0x004fc80003f04000 */
[----:B------:R-:W-:Y:S02]  /*03a0*/  SEL R3, R19, R3, P0 ;  /* 0x0000000313037207 */ /* 0x000fe40000000000 */
[----:B---3--:R-:W-:-:S03]  /*03b0*/  FSETP.GT.AND P1, PT, R22, R17, PT ;  /* 0x000000111600720b */ /* 0x008fc60003f24000 */
[----:B------:R-:W-:Y:S01]  /*03c0*/  IMAD.WIDE R22, R3, 0x4, R4 ;  /* 0x0000000403167825 */ /* 0x000fe200078e0204 */
[----:B------:R-:W-:Y:S02]  /*03d0*/  SEL R25, R19, R12, P1 ;  /* 0x0000000c13197207 */ /* 0x000fe40000800000 */
[----:B------:R-:W2:Y:S04]  /*03e0*/  LDG.E.CONSTANT R12, desc[UR4][R6.64+0x4] ;  /* 0x00000404060c7981 */ /* 0x000ea8000c1e9900 */
[----:B------:R-:W2:Y:S01]  /*03f0*/  LDG.E.CONSTANT R23, desc[UR4][R22.64] ;  /* 0x0000000416177981 */ /* 0x000ea2000c1e9900 */
[----:B------:R-:W-:-:S06]  /*0400*/  IMAD.WIDE R18, R25, 0x4, R8 ;  /* 0x0000000419127825 */ /* 0x000fcc00078e0208 */
[----:B------:R-:W5:Y:S04]  /*0410*/  LDG.E.CONSTANT R19, desc[UR4][R18.64] ;  /* 0x0000000412137981 */ /* 0x000f68000c1e9900 */
[----:B------:R-:W3:Y:S01]  /*0420*/  LDG.E.CONSTANT R18, desc[UR4][R10.64+0x8] ;  /* 0x000008040a127981 */ /* 0x000ee2000c1e9900 */
[----:B--2---:R-:W-:Y:S01]  /*0430*/  FSETP.GT.AND P0, PT, R12, R23, PT ;  /* 0x000000170c00720b */ /* 0x004fe20003f04000 */
[----:B------:R-:W-:-:S05]  /*0440*/  VIADD R12, R13, 0xfffffffe ;  /* 0xfffffffe0d0c7836 */ /* 0x000fca0000000000 */
[----:B------:R-:W-:Y:S02]  /*0450*/  SEL R3, R12, R3, P0 ;  /* 0x000000030c037207 */ /* 0x000fe40000000000 */
[----:B-----5:R-:W-:-:S03]  /*0460*/  FSETP.GT.AND P1, PT, R16, R19, PT ;  /* 0x000000131000720b */ /* 0x020fc60003f24000 */
[----:B------:R-:W-:Y:S01]  /*0470*/  IMAD.WIDE R20, R3, 0x4, R4 ;  /* 0x0000000403147825 */ /* 0x000fe200078e0204 */
[----:B------:R-:W-:Y:S02]  /*0480*/  SEL R25, R12, R25, P1 ;  /* 0x000000190c197207 */ /* 0x000fe40000800000 */
[----:B------:R-:W2:Y:S04]  /*0490*/  LDG.E.CONSTANT R12, desc[UR4][R6.64+0x8] ;  /* 0x00000804060c7981 */ /* 0x000ea8000c1e9900 */
[----:B------:R-:W2:Y:S01]  /*04a0*/  LDG.E.CONSTANT R21, desc[UR4][R20.64] ;  /* 0x0000000414157981 */ /* 0x000ea2000c1e9900 */
[----:B------:R-:W-:-:S06]  /*04b0*/  IMAD.WIDE R16, R25, 0x4, R8 ;  /* 0x0000000419107825 */ /* 0x000fcc00078e0208 */
[----:B------:R-:W3:Y:S04]  /*04c0*/  LDG.E.CONSTANT R17, desc[UR4][R16.64] ;  /* 0x0000000410117981 */ /* 0x000ee8000c1e9900 */
[----:B------:R-:W5:Y:S01]  /*04d0*/  LDG.E.CONSTANT R16, desc[UR4][R10.64+0xc] ;  /* 0x00000c040a107981 */ /* 0x000f62000c1e9900 */
[----:B--2---:R-:W-:Y:S01]  /*04e0*/  FSETP.GT.AND P0, PT, R12, R21, PT ;  /* 0x000000150c00720b */ /* 0x004fe20003f04000 */
[----:B------:R-:W-:-:S05]  /*04f0*/  VIADD R12, R13, 0xffffffff ;  /* 0xffffffff0d0c7836 */ /* 0x000fca0000000000 */
[----:B------:R-:W-:Y:S02]  /*0500*/  SEL R3, R12, R3, P0 ;  /* 0x000000030c037207 */ /* 0x000fe40000000000 */
[----:B---3--:R-:W-:-:S03]  /*0510*/  FSETP.GT.AND P1, PT, R18, R17, PT ;  /* 0x000000111200720b */ /* 0x008fc60003f24000 */
[----:B------:R-:W-:Y:S01]  /*0520*/  IMAD.WIDE R22, R3, 0x4, R4 ;  /* 0x0000000403167825 */ /* 0x000fe200078e0204 */
[----:B------:R-:W-:-:S05]  /*0530*/  SEL R12, R12, R25, P1 ;  /* 0x000000190c0c7207 */ /* 0x000fca0000800000 */
[----:B------:R-:W-:Y:S01]  /*0540*/  IMAD.WIDE R18, R12, 0x4, R8 ;  /* 0x000000040c127825 */ /* 0x000fe200078e0208 */
[----:B------:R-:W4:Y:S05]  /*0550*/  LDG.E.CONSTANT R23, desc[UR4][R22.64] ;  /* 0x0000000416177981 */ /* 0x000f2a000c1e9900 */
[----:B------:R-:W5:Y:S04]  /*0560*/  LDG.E.CONSTANT R19, desc[UR4][R18.64] ;  /* 0x0000000412137981 */ /* 0x000f68000c1e9900 */
[----:B------:R-:W2:Y:S01]  /*0570*/  LDG.E.CONSTANT R18, desc[UR4][R10.64+0x10] ;  /* 0x000010040a127981 */ /* 0x000ea2000c1e9900 */
[----:B----4-:R-:W-:-:S04]  /*0580*/  FSETP.GT.AND P0, PT, R24, R23, PT ;  /* 0x000000171800720b */ /* 0x010fc80003f04000 */
[----:B------:R-:W-:Y:S02]  /*0590*/  SEL R3, R13, R3, P0 ;  /* 0x000000030d037207 */ /* 0x000fe40000000000 */
[----:B-----5:R-:W-:-:S03]  /*05a0*/  FSETP.GT.AND P1, PT, R16, R19, PT ;  /* 0x000000131000720b */ /* 0x020fc60003f24000 */
[----:B------:R-:W-:Y:S01]  /*05b0*/  IMAD.WIDE R20, R3, 0x4, R4 ;  /* 0x0000000403147825 */ /* 0x000fe200078e0204 */
[----:B------:R-:W-:Y:S02]  /*05c0*/  SEL R25, R13, R12, P1 ;  /* 0x0000000c0d197207 */ /* 0x000fe40000800000 */
[----:B------:R-:W3:Y:S03]  /*05d0*/  LDG.E.CONSTANT R12, desc[UR4][R6.64+0x10] ;  /* 0x00001004060c7981 */ /* 0x000ee6000c1e9900 */
[----:B------:R-:W-:Y:S01]  /*05e0*/  IMAD.WIDE R16, R25, 0x4, R8 ;  /* 0x0000000419107825 */ /* 0x000fe200078e0208 */
[----:B------:R-:W3:Y:S05]  /*05f0*/  LDG.E.CONSTANT R21, desc[UR4][R20.64] ;  /* 0x0000000414157981 */ /* 0x000eea000c1e9900 */
[----:B------:R-:W2:Y:S04]  /*0600*/  LDG.E.CONSTANT R17, desc[UR4][R16.64] ;  /* 0x0000000410117981 */ /* 0x000ea8000c1e9900 */
[----:B------:R-:W4:Y:S01]  /*0610*/  LDG.E.CONSTANT R16, desc[UR4][R10.64+0x14] ;  /* 0x000014040a107981 */ /* 0x000f22000c1e9900 */
[----:B---3--:R-:W-:Y:S01]  /*0620*/  FSETP.GT.AND P0, PT, R12, R21, PT ;  /* 0x000000150c00720b */ /* 0x008fe20003f04000 */
[----:B------:R-:W-:Y:S01]  /*0630*/  VIADD R12, R13, 0x1 ;  /* 0x000000010d0c7836 */ /* 0x000fe20000000000 */
[----:B--2---:R-:W-:-:S04]  /*0640*/  FSETP.GT.AND P1, PT, R18, R17, PT ;  /* 0x000000111200720b */ /* 0x004fc80003f24000 */
[C---:B------:R-:W-:Y:S02]  /*0650*/  SEL R3, R12.reuse, R3, P0 ;  /* 0x000000030c037207 */ /* 0x040fe40000000000 */
[----:B------:R-:W-:Y:S02]  /*0660*/  SEL R25, R12, R25, P1 ;  /* 0x000000190c197207 */ /* 0x000fe40000800000 */
[----:B------:R-:W2:Y:S01]  /*0670*/  LDG.E.CONSTANT R12, desc[UR4][R6.64+0x14] ;  /* 0x00001404060c7981 */ /* 0x000ea2000c1e9900 */
[----:B------:R-:W-:-:S04]  /*0680*/  IMAD.WIDE R22, R3, 0x4, R4 ;  /* 0x0000000403167825 */ /* 0x000fc800078e0204 */
[----:B------:R-:W-:Y:S02]  /*0690*/  IMAD.WIDE R18, R25, 0x4, R8 ;  /* 0x0000000419127825 */ /* 0x000fe400078e0208 */
[----:B------:R-:W2:Y:S04]  /*06a0*/  LDG.E.CONSTANT R23, desc[UR4][R22.64] ;  /* 0x0000000416177981 */ /* 0x000ea8000c1e9900 */
[----:B------:R-:W4:Y:S04]  /*06b0*/  LDG.E.CONSTANT R19, desc[UR4][R18.64] ;  /* 0x0000000412137981 */ /* 0x000f28000c1e9900 */
[----:B------:R-:W3:Y:S01]  /*06c0*/  LDG.E.CONSTANT R18, desc[UR4][R10.64+0x18] ;  /* 0x000018040a127981 */ /* 0x000ee2000c1e9900 */
[----:B--2---:R-:W-:Y:S01]  /*06d0*/  FSETP.GT.AND P0, PT, R12, R23, PT ;  /* 0x000000170c00720b */ /* 0x004fe20003f04000 */
[----:B------:R-:W-:Y:S01]  /*06e0*/  VIADD R12, R13, 0x2 ;  /* 0x000000020d0c7836 */ /* 0x000fe20000000000 */
[----:B----4-:R-:W-:-:S04]  /*06f0*/  FSETP.GT.AND P1, PT, R16, R19, PT ;  /* 0x000000131000720b */ /* 0x010fc80003f24000 */
[C---:B------:R-:W-:Y:S02]  /*0700*/  SEL R3, R12.reuse, R3, P0 ;  /* 0x000000030c037207 */ /* 0x040fe40000000000 */
[----:B------:R-:W-:Y:S02]  /*0710*/  SEL R25, R12, R25, P1 ;  /* 0x000000190c197207 */ /* 0x000fe40000800000 */
[----:B------:R-:W2:Y:S01]  /*0720*/  LDG.E.CONSTANT R12, desc[UR4][R6.64+0x18] ;  /* 0x00001804060c7981 */ /* 0x000ea2000c1e9900 */
[----:B------:R-:W-:-:S04]  /*0730*/  IMAD.WIDE R20, R3, 0x4, R4 ;  /* 0x0000000403147825 */ /* 0x000fc800078e0204 */
[----:B------:R-:W-:Y:S02]  /*0740*/  IMAD.WIDE R16, R25, 0x4, R8 ;  /* 0x0000000419107825 */ /* 0x000fe400078e0208 */
[----:B------:R-:W2:Y:S04]  /*0750*/  LDG.E.CONSTANT R21, desc[UR4][R20.64] ;  /* 0x0000000414157981 */ /* 0x000ea8000c1e9900 */
[----:B------:R-:W3:Y:S04]  /*0760*/  LDG.E.CONSTANT R17, desc[UR4][R16.64] ;  /* 0x0000000410117981 */ /* 0x000ee8000c1e9900 */
[----:B------:R-:W4:Y:S01]  /*0770*/  LDG.E.CONSTANT R6, desc[UR4][R6.64+0x1c] ;  /* 0x00001c0406067981 */ /* 0x000f22000c1e9900 */
[----:B--2---:R-:W-:Y:S01]  /*0780*/  FSETP.GT.AND P0, PT, R12, R21, PT ;  /* 0x000000150c00720b */ /* 0x004fe20003f04000 */
[----:B------:R-:W-:Y:S01]  /*0790*/  VIADD R12, R13, 0x3 ;  /* 0x000000030d0c7836 */ /* 0x000fe20000000000 */
[----:B---3--:R-:W-:-:S04]  /*07a0*/  FSETP.GT.AND P1, PT, R18, R17, PT ;  /* 0x000000111200720b */ /* 0x008fc80003f24000 */
[C---:B------:R-:W-:Y:S02]  /*07b0*/  SEL R3, R12.reuse, R3, P0 ;  /* 0x000000030c037207 */ /* 0x040fe40000000000 */
[----:B------:R-:W-:Y:S02]  /*07c0*/  SEL R25, R12, R25, P1 ;  /* 0x000000190c197207 */ /* 0x000fe40000800000 */
[----:B------:R-:W2:Y:S01]  /*07d0*/  LDG.E.CONSTANT R12, desc[UR4][R10.64+0x1c] ;  /* 0x00001c040a0c7981 */ /* 0x000ea2000c1e9900 */
[----:B------:R-:W-:-:S04]  /*07e0*/  IMAD.WIDE R4, R3, 0x4, R4 ;  /* 0x0000000403047825 */ /* 0x000fc800078e0204 */
[----:B------:R-:W-:Y:S02]  /*07f0*/  IMAD.WIDE R8, R25, 0x4, R8 ;  /* 0x0000000419087825 */ /* 0x000fe400078e0208 */
[----:B------:R-:W4:Y:S04]  /*0800*/  LDG.E.CONSTANT R5, desc[UR4][R4.64] ;  /* 0x0000000404057981 */ /* 0x000f28000c1e9900 */
[----:B------:R-:W2:Y:S01]  /*0810*/  LDG.E.CONSTANT R9, desc[UR4][R8.64] ;  /* 0x0000000408097981 */ /* 0x000ea2000c1e9900 */
[----:B------:R-:W-:-:S05]  /*0820*/  VIADD R14, R14, 0x8 ;  /* 0x000000080e0e7836 */ /* 0x000fca0000000000 */
[----:B------:R-:W-:Y:S02]  /*0830*/  ISETP.NE.AND P2, PT, R14, RZ, PT ;  /* 0x000000ff0e00720c */ /* 0x000fe40003f45270 */
[----:B----4-:R-:W-:Y:S02]  /*0840*/  FSETP.GT.AND P0, PT, R6, R5, PT ;  /* 0x000000050600720b */ /* 0x010fe40003f04000 */
[----:B--2---:R-:W-:Y:S01]  /*0850*/  FSETP.GT.AND P1, PT, R12, R9, PT ;  /* 0x000000090c00720b */ /* 0x004fe20003f24000 */
[C---:B------:R-:W-:Y:S02]  /*0860*/  VIADD R12, R13.reuse, 0x4 ;  /* 0x000000040d0c7836 */ /* 0x040fe40000000000 */
[----:B------:R-:W-:-:S03]  /*0870*/  VIADD R13, R13, 0x8 ;  /* 0x000000080d0d7836 */ /* 0x000fc60000000000 */
[C---:B------:R-:W-:Y:S02]  /*0880*/  SEL R3, R12.reuse, R3, P0 ;  /* 0x000000030c037207 */ /* 0x040fe40000000000 */
[----:B------:R-:W-:Y:S01]  /*0890*/  SEL R12, R12, R25, P1 ;  /* 0x000000190c0c7207 */ /* 0x000fe20000800000 */
[----:B------:R-:W-:Y:S06]  /*08a0*/  @P2 BRA `(.L_x_125) ;  /* 0xfffffff800842947 */ /* 0x000fec000383ffff */
[----:B------:R-:W-:Y:S05]  /*08b0*/  BSYNC.RECONVERGENT B1 ;  /* 0x0000000000017941 */ /* 0x000fea0003800200 */
.L_x_124:
[----:B------:R-:W-:-:S07]  /*08c0*/  VIADD R13, R13, 0xfffffffd ;  /* 0xfffffffd0d0d7836 */ /* 0x000fce0000000000 */
.L_x_123:
[----:B------:R-:W-:Y:S05]  /*08d0*/  BSYNC.RECONVERGENT B0 ;  /* 0x0000000000007941 */ /* 0x000fea0003800200 */
.L_x_122:
        /* <DEDUP_REMOVED lines=8> */
[----:B------:R-:W0:Y:S08]  /*0960*/  LDC.64 R4, c[0x0][0x398] ;  /* 0x0000e600ff047b82 */ /* 0x000e300000000a00 */
        /* <DEDUP_REMOVED lines=9> */
[----:B------:R-:W4:Y:S01]  /*0a00*/  LDG.E.CONSTANT R14, desc[UR4][R8.64+0x4] ;  /* 0x00000404080e7981 */ /* 0x000f22000c1e9900 */
[----:B--2---:R-:W-:-:S04]  /*0a10*/  FSETP.GT.AND P1, PT, R18, R15, PT ;  /* 0x0000000f1200720b */ /* 0x004fc80003f24000 */
[----:B------:R-:W-:Y:S02]  /*0a20*/  SEL R3, R13, R3, P1 ;  /* 0x000000030d037207 */ /* 0x000fe40000800000 */
[----:B---3--:R-:W-:-:S03]  /*0a30*/  FSETP.GT.AND P2, PT, R19, R16, PT ;  /* 0x000000101300720b */ /* 0x008fc60003f44000 */
[----:B------:R-:W-:Y:S01]  /*0a40*/  IMAD.WIDE R18, R3, 0x4, R4 ;  /* 0x0000000403127825 */ /* 0x000fe200078e0204 */
[----:B------:R-:W-:Y:S02]  /*0a50*/  SEL R23, R13, R12, P2 ;  /* 0x0000000c0d177207 */ /* 0x000fe40001000000 */
[----:B------:R-:W2:Y:S03]  /*0a60*/  LDG.E.CONSTANT R12, desc[UR4][R6.64+0x4] ;  /* 0x00000404060c7981 */ /* 0x000ea6000c1e9900 */
[----:B------:R-:W-:Y:S01]  /*0a70*/  IMAD.WIDE R20, R23, 0x4, R10 ;  /* 0x0000000417147825 */ /* 0x000fe200078e020a */
[----:B------:R-:W2:Y:S05]  /*0a80*/  LDG.E.CONSTANT R19, desc[UR4][R18.64] ;  /* 0x0000000412137981 */ /* 0x000eaa000c1e9900 */
        /* <DEDUP_REMOVED lines=23> */
[----:B----4-:R-:W-:Y:S02]  /*0c00*/  FSETP.GT.AND P1, PT, R6, R5, PT ;  /* 0x000000050600720b */ /* 0x010fe40003f24000 */
[----:B--2---:R-:W-:Y:S01]  /*0c10*/  FSETP.GT.AND P2, PT, R12, R11, PT ;  /* 0x0000000b0c00720b */ /* 0x004fe20003f44000 */
[----:B------:R-:W-:-:S02]  /*0c20*/  VIADD R12, R13, 0x3 ;  /* 0x000000030d0c7836 */ /* 0x000fc40000000000 */
[----:B------:R-:W-:-:S03]  /*0c30*/  VIADD R13, R13, 0x4 ;  /* 0x000000040d0d7836 */ /* 0x000fc60000000000 */
[C---:B------:R-:W-:Y:S02]  /*0c40*/  SEL R3, R12.reuse, R3, P1 ;  /* 0x000000030c037207 */ /* 0x040fe40000800000 */
[----:B------:R-:W-:-:S07]  /*0c50*/  SEL R12, R12, R23, P2 ;  /* 0x000000170c0c7207 */ /* 0x000fce0001000000 */
.L_x_128:
[----:B------:R-:W-:Y:S05]  /*0c60*/  BSYNC.RECONVERGENT B1 ;  /* 0x0000000000017941 */ /* 0x000fea0003800200 */
.L_x_127:
[----:B------:R-:W-:Y:S05]  /*0c70*/  @!P0 BRA `(.L_x_126) ;  /* 0x0000000000bc8947 */ /* 0x000fea0003800000 */
[----:B------:R-:W-:Y:S01]  /*0c80*/  ISETP.NE.AND P1, PT, R22, 0x1, PT ;  /* 0x000000011600780c */ /* 0x000fe20003f25270 */
[----:B------:R-:W-:Y:S01]  /*0c90*/  BSSY.RECONVERGENT B1, `(.L_x_129) ;  /* 0x000001e000017945 */ /* 0x000fe20003800200 */
[----:B------:R-:W-:-:S04]  /*0ca0*/  LOP3.LUT R2, R2, 0x1, RZ, 0xc0, !PT ;  /* 0x0000000102027812 */ /* 0x000fc800078ec0ff */
[----:B------:R-:W-:-:S07]  /*0cb0*/  ISETP.NE.U32.AND P0, PT, R2, 0x1, PT ;  /* 0x000000010200780c */ /* 0x000fce0003f05070 */
        /* <DEDUP_REMOVED lines=10> */
[----:B------:R-:W3:Y:S01]  /*0d60*/  LDG.E.CONSTANT R18, desc[UR4][R4.64] ;  /* 0x0000000404127981 */ /* 0x000ee2000c1e9900 */
[----:B--2---:R-:W-:-:S03]  /*0d70*/  FSETP.GT.AND P1, PT, R2, R15, PT ;  /* 0x0000000f0200720b */ /* 0x004fc60003f24000 */
[----:B------:R-:W2:Y:S01]  /*0d80*/  LDG.E.CONSTANT R2, desc[UR4][R6.64+0x4] ;  /* 0x0000040406027981 */ /* 0x000ea2000c1e9900 */
[----:B------:R-:W-:Y:S02]  /*0d90*/  SEL R3, R13, R3, P1 ;  /* 0x000000030d037207 */ /* 0x000fe40000800000 */
[----:B---3--:R-:W-:-:S03]  /*0da0*/  FSETP.GT.AND P2, PT, R18, R17, PT ;  /* 0x000000111200720b */ /* 0x008fc60003f44000 */
[----:B------:R-:W-:Y:S01]  /*0db0*/  IMAD.WIDE R8, R3, 0x4, R8 ;  /* 0x0000000403087825 */ /* 0x000fe200078e0208 */
[----:B------:R-:W-:Y:S02]  /*0dc0*/  SEL R19, R13, R12, P2 ;  /* 0x0000000c0d137207 */ /* 0x000fe40001000000 */
[----:B------:R-:W3:Y:S03]  /*0dd0*/  LDG.E.CONSTANT R12, desc[UR4][R4.64+0x4] ;  /* 0x00000404040c7981 */ /* 0x000ee6000c1e9900 */
[----:B------:R-:W-:Y:S01]  /*0de0*/  IMAD.WIDE R10, R19, 0x4, R10 ;  /* 0x00000004130a7825 */ /* 0x000fe200078e020a */
[----:B------:R-:W2:Y:S05]  /*0df0*/  LDG.E.CONSTANT R9, desc[UR4][R8.64] ;  /* 0x0000000408097981 */ /* 0x000eaa000c1e9900 */
[----:B------:R-:W3:Y:S01]  /*0e00*/  LDG.E.CONSTANT R11, desc[UR4][R10.64] ;  /* 0x000000040a0b7981 */ /* 0x000ee2000c1e9900 */
[----:B--2---:R-:W-:Y:S01]  /*0e10*/  FSETP.GT.AND P1, PT, R2, R9, PT ;  /* 0x000000090200720b */ /* 0x004fe20003f24000 */
[C---:B------:R-:W-:Y:S01]  /*0e20*/  VIADD R2, R13.reuse, 0x1 ;  /* 0x000000010d027836 */ /* 0x040fe20000000000 */
[----:B---3--:R-:W-:Y:S01]  /*0e30*/  FSETP.GT.AND P2, PT, R12, R11, PT ;  /* 0x0000000b0c00720b */ /* 0x008fe20003f44000 */
[----:B------:R-:W-:-:S03]  /*0e40*/  VIADD R13, R13, 0x2 ;  /* 0x000000020d0d7836 */ /* 0x000fc60000000000 */
[C---:B------:R-:W-:Y:S02]  /*0e50*/  SEL R3, R2.reuse, R3, P1 ;  /* 0x0000000302037207 */ /* 0x040fe40000800000 */
[----:B------:R-:W-:-:S07]  /*0e60*/  SEL R12, R2, R19, P2 ;  /* 0x00000013020c7207 */ /* 0x000fce0001000000 */
.L_x_130:
[----:B------:R-:W-:Y:S05]  /*0e70*/  BSYNC.RECONVERGENT B1 ;  /* 0x0000000000017941 */ /* 0x000fea0003800200 */
.L_x_129:
[----:B------:R-:W-:Y:S05]  /*0e80*/  @P0 BRA `(.L_x_126) ;  /* 0x0000000000380947 */ /* 0x000fea0003800000 */
[----:B------:R-:W0:Y:S08]  /*0e90*/  LDC.64 R4, c[0x0][0x390] ;  /* 0x0000e400ff047b82 */ /* 0x000e300000000a00 */
[----:B------:R-:W1:Y:S01]  /*0ea0*/  LDC.64 R8, c[0x0][0x398] ;  /* 0x0000e600ff087b82 */ /* 0x000e620000000a00 */
[----:B0-----:R-:W-:-:S04]  /*0eb0*/  IMAD.WIDE R6, R13, 0x4, R4 ;  /* 0x000000040d067825 */ /* 0x001fc800078e0204 */
[----:B------:R-:W-:Y:S02]  /*0ec0*/  IMAD.WIDE R10, R12, 0x4, R4 ;  /* 0x000000040c0a7825 */ /* 0x000fe400078e0204 */
[----:B------:R-:W2:Y:S02]  /*0ed0*/  LDG.E.CONSTANT R6, desc[UR4][R6.64] ;  /* 0x0000000406067981 */ /* 0x000ea4000c1e9900 */
[--C-:B-1----:R-:W-:Y:S02]  /*0ee0*/  IMAD.WIDE R4, R13, 0x4, R8.reuse ;  /* 0x000000040d047825 */ /* 0x102fe400078e0208 */
[----:B------:R-:W2:Y:S02]  /*0ef0*/  LDG.E.CONSTANT R11, desc[UR4][R10.64] ;  /* 0x000000040a0b7981 */ /* 0x000ea4000c1e9900 */
[----:B------:R-:W-:Y:S02]  /*0f00*/  IMAD.WIDE R8, R3, 0x4, R8 ;  /* 0x0000000403087825 */ /* 0x000fe400078e0208 */
[----:B------:R-:W3:Y:S04]  /*0f10*/  LDG.E.CONSTANT R4, desc[UR4][R4.64] ;  /* 0x0000000404047981 */ /* 0x000ee8000c1e9900 */
[----:B------:R-:W3:Y:S01]  /*0f20*/  LDG.E.CONSTANT R9, desc[UR4][R8.64] ;  /* 0x0000000408097981 */ /* 0x000ee2000c1e9900 */
[----:B--2---:R-:W-:-:S04]  /*0f30*/  FSETP.GT.AND P1, PT, R6, R11, PT ;  /* 0x0000000b0600720b */ /* 0x004fc80003f24000 */
[----:B------:R-:W-:Y:S02]  /*0f40*/  SEL R12, R13, R12, P1 ;  /* 0x0000000c0d0c7207 */ /* 0x000fe40000800000 */
[----:B---3--:R-:W-:-:S04]  /*0f50*/  FSETP.GT.AND P0, PT, R4, R9, PT ;  /* 0x000000090400720b */ /* 0x008fc80003f04000 */
[----:B------:R-:W-:-:S09]  /*0f60*/  SEL R3, R13, R3, P0 ;  /* 0x000000030d037207 */ /* 0x000fd20000000000 */
.L_x_126:
[----:B------:R-:W-:Y:S05]  /*0f70*/  BSYNC.RECONVERGENT B0 ;  /* 0x0000000000007941 */ /* 0x000fea0003800200 */
.L_x_121:
[----:B------:R-:W0:Y:S01]  /*0f80*/  LDC.64 R4, c[0x0][0x388] ;  /* 0x0000e200ff047b82 */ /* 0x000e220000000a00 */
[----:B------:R-:W-:-:S04]  /*0f90*/  ISETP.NE.AND P0, PT, R3, R12, PT ;  /* 0x0000000c0300720c */ /* 0x000fc80003f05270 */
[----:B------:R-:W-:Y:S01]  /*0fa0*/  FSEL R3, RZ, 1, P0 ;  /* 0x3f800000ff037808 */ /* 0x000fe20000000000 */
[----:B0-----:R-:W-:-:S05]  /*0fb0*/  IMAD.WIDE R4, R0, 0x4, R4 ;  /* 0x0000000400047825 */ /* 0x001fca00078e0204 */
[----:B------:R-:W-:Y:S01]  /*0fc0*/  STG.E desc[UR4][R4.64], R3 ;  /* 0x0000000304007986 */ /* 0x000fe2000c101904 */
[----:B------:R-:W-:Y:S05]  /*0fd0*/  EXIT ;  /* 0x000000000000794d */ /* 0x000fea0003800000 */
.L_x_131:
        /* <DEDUP_REMOVED lines=10> */
.L_x_168:


//--------------------- .text.UpdateAdamOptimizer --------------------------
	.section	.text.UpdateAdamOptimizer,"ax",@progbits
	.align	128
        .global         UpdateAdamOptimizer
        .type           UpdateAdamOptimizer,@function
        .size           UpdateAdamOptimizer,(.L_x_157 - UpdateAdamOptimizer)
        .other          UpdateAdamOptimizer,@"STO_CUDA_ENTRY STV_DEFAULT"
UpdateAdamOptimizer:
.text.UpdateAdamOptimizer:
        /* <DEDUP_REMOVED lines=10> */
[----:B------:R-:W2:Y:S06]  /*00a0*/  LDCU.64 UR6, c[0x0][0x358] ;  /* 0x00006b00ff0677ac */ /* 0x000eac0008000a00 */
[----:B------:R-:W3:Y:S01]  /*00b0*/  LDC R12, c[0x0][0x388] ;  /* 0x0000e200ff0c7b82 */ /* 0x000ee20000000800 */
[----:B------:R-:W4:Y:S01]  /*00c0*/  LDCU UR9, c[0x0][0x388] ;  /* 0x00007100ff0977ac */ /* 0x000f220008000800 */
[----:B------:R-:W0:Y:S06]  /*00d0*/  LDCU UR5, c[0x0][0x390] ;  /* 0x00007200ff0577ac */ /* 0x000e2c0008000800 */
[----:B------:R-:W2:Y:S01]  /*00e0*/  LDC.64 R4, c[0x0][0x398] ;  /* 0x0000e600ff047b82 */ /* 0x000ea20000000a00 */
[----:B------:R-:W0:Y:S01]  /*00f0*/  LDCU UR8, c[0x0][0x38c] ;  /* 0x00007180ff0877ac */ /* 0x000e220008000800 */
[----:B-1----:R-:W-:Y:S01]  /*0100*/  IMAD R14, R14, UR4, RZ ;  /* 0x000000040e0e7c24 */ /* 0x002fe2000f8e02ff */
[----:B------:R-:W1:Y:S05]  /*0110*/  LDCU.64 UR10, c[0x0][0x380] ;  /* 0x00007000ff0a77ac */ /* 0x000e6a0008000a00 */
[----:B------:R-:W1:Y:S01]  /*0120*/  LDC.64 R6, c[0x0][0x3a8] ;  /* 0x0000ea00ff067b82 */ /* 0x000e620000000a00 */
[----:B0-----:R-:W-:-:S07]  /*0130*/  FADD R13, -R13, 1 ;  /* 0x3f8000000d0d7421 */ /* 0x001fce0000000100 */
[----:B------:R-:W0:Y:S01]  /*0140*/  LDC.64 R8, c[0x0][0x3b0] ;  /* 0x0000ec00ff087b82 */ /* 0x000e220000000a00 */
[----:B---3--:R-:W-:-:S07]  /*0150*/  FADD R12, -R12, 1 ;  /* 0x3f8000000c0c7421 */ /* 0x008fce0000000100 */
[----:B----4-:R-:W3:Y:S02]  /*0160*/  LDC.64 R10, c[0x0][0x3a0] ;  /* 0x0000e800ff0a7b82 */ /* 0x010ee40000000a00 */
.L_x_137:
[----:B-1--4-:R-:W-:-:S04]  /*0170*/  IMAD.WIDE R2, R15, 0x4, R6 ;  /* 0x000000040f027825 */ /* 0x012fc800078e0206 */
[C---:B--2---:R-:W-:Y:S01]  /*0180*/  IMAD.WIDE R20, R15.reuse, 0x4, R4 ;  /* 0x000000040f147825 */ /* 0x044fe200078e0204 */
[----:B------:R-:W2:Y:S05]  /*0190*/  LDG.E R0, desc[UR6][R2.64] ;  /* 0x0000000602007981 */ /* 0x000eaa000c1e1900 */
[----:B------:R-:W4:Y:S01]  /*01a0*/  LDG.E.CONSTANT R20, desc[UR6][R20.64] ;  /* 0x0000000614147981 */ /* 0x000f22000c1e9900 */
[----:B0-----:R-:W-:-:S04]  /*01b0*/  IMAD.WIDE R18, R15, 0x4, R8 ;  /* 0x000000040f127825 */ /* 0x001fc800078e0208 */
[----:B--2---:R-:W-:-:S04]  /*01c0*/  FMUL R0, R0, UR11 ;  /* 0x0000000b00007c20 */ /* 0x004fc80008400000 */
[----:B----4-:R-:W-:-:S05]  /*01d0*/  FFMA R23, R13, R20, R0 ;  /* 0x000000140d177223 */ /* 0x010fca0000000000 */
[----:B------:R0:W-:Y:S04]  /*01e0*/  STG.E desc[UR6][R2.64], R23 ;  /* 0x0000001702007986 */ /* 0x0001e8000c101906 */
[----:B------:R-:W2:Y:S01]  /*01f0*/  LDG.E R0, desc[UR6][R18.64] ;  /* 0x0000000612007981 */ /* 0x000ea2000c1e1900 */
[----:B------:R-:W-:Y:S01]  /*0200*/  FMUL R16, R12, R20 ;  /* 0x000000140c107220 */ /* 0x000fe20000400000 */
[----:B------:R-:W-:Y:S01]  /*0210*/  BSSY.RECONVERGENT B0, `(.L_x_132) ;  /* 0x0000014000007945 */ /* 0x000fe20003800200 */
[----:B--2---:R-:W-:-:S04]  /*0220*/  FMUL R17, R0, UR9 ;  /* 0x0000000900117c20 */ /* 0x004fc80008400000 */
[----:B------:R-:W-:Y:S01]  /*0230*/  FFMA R22, R20, R16, R17 ;  /* 0x0000001014167223 */ /* 0x000fe20000000011 */
[--C-:B------:R-:W-:Y:S02]  /*0240*/  IMAD.MOV.U32 R17, RZ, RZ, R15.reuse ;  /* 0x000000ffff117224 */ /* 0x100fe400078e000f */
[----:B------:R-:W-:Y:S01]  /*0250*/  IMAD.IADD R15, R14, 0x1, R15 ;  /* 0x000000010e0f7824 */ /* 0x000fe200078e020f */
[----:B------:R0:W1:Y:S01]  /*0260*/  MUFU.RSQ R21, R22 ;  /* 0x0000001600157308 */ /* 0x0000620000001400 */
[----:B------:R0:W-:Y:S01]  /*0270*/  STG.E desc[UR6][R18.64], R22 ;  /* 0x0000001612007986 */ /* 0x0001e2000c101906 */
[----:B------:R-:W-:Y:S02]  /*0280*/  IADD3 R0, PT, PT, R22, -0xd000000, RZ ;  /* 0xf300000016007810 */ /* 0x000fe40007ffe0ff */
[----:B------:R-:W-:Y:S02]  /*0290*/  ISETP.GE.AND P2, PT, R15, UR10, PT ;  /* 0x0000000a0f007c0c */ /* 0x000fe4000bf46270 */
[----:B------:R-:W-:Y:S01]  /*02a0*/  ISETP.GT.U32.AND P0, PT, R0, 0x727fffff, PT ;  /* 0x727fffff0000780c */ /* 0x000fe20003f04070 */
[----:B------:R-:W-:-:S12]  /*02b0*/  FMUL R0, R23, UR5 ;  /* 0x0000000517007c20 */ /* 0x000fd80008400000 */
[----:B01----:R-:W-:Y:S05]  /*02c0*/  @!P0 BRA `(.L_x_133) ;  /* 0x0000000000108947 */ /* 0x003fea0003800000 */
[----:B------:R-:W-:-:S07]  /*02d0*/  MOV R21, 0x2f0 ;  /* 0x000002f000157802 */ /* 0x000fce0000000f00 */
[----:B---3--:R-:W-:Y:S05]  /*02e0*/  CALL.REL.NOINC `($__internal_3_$__cuda_sm20_sqrt_rn_f32_slowpath) ;  /* 0x00000000006c7944 */ /* 0x008fea0003c00000 */
[----:B------:R-:W-:Y:S01]  /*02f0*/  IMAD.MOV.U32 R3, RZ, RZ, R16 ;  /* 0x000000ffff037224 */ /* 0x000fe200078e0010 */
[----:B------:R-:W-:Y:S06]  /*0300*/  BRA `(.L_x_134) ;  /* 0x0000000000107947 */ /* 0x000fec0003800000 */
.L_x_133:
[----:B------:R-:W-:Y:S01]  /*0310*/  FMUL.FTZ R3, R22, R21 ;  /* 0x0000001516037220 */ /* 0x000fe20000410000 */
[----:B------:R-:W-:-:S03]  /*0320*/  FMUL.FTZ R16, R21, 0.5 ;  /* 0x3f00000015107820 */ /* 0x000fc60000410000 */
[----:B------:R-:W-:-:S04]  /*0330*/  FFMA R2, -R3, R3, R22 ;  /* 0x0000000303027223 */ /* 0x000fc80000000116 */
[----:B------:R-:W-:-:S07]  /*0340*/  FFMA R3, R2, R16, R3 ;  /* 0x0000001002037223 */ /* 0x000fce0000000003 */
.L_x_134:
[----:B------:R-:W-:Y:S05]  /*0350*/  BSYNC.RECONVERGENT B0 ;  /* 0x0000000000007941 */ /* 0x000fea0003800200 */
.L_x_132:
[----:B------:R-:W-:Y:S01]  /*0360*/  FADD R3, R3, UR8 ;  /* 0x0000000803037e21 */ /* 0x000fe20008000000 */
[----:B------:R-:W-:Y:S03]  /*0370*/  BSSY.RECONVERGENT B0, `(.L_x_135) ;  /* 0x000000c000007945 */ /* 0x000fe60003800200 */
[----:B------:R-:W0:Y:S08]  /*0380*/  MUFU.RCP R2, R3 ;  /* 0x0000000300027308 */ /* 0x000e300000001000 */
[----:B------:R-:W1:Y:S01]  /*0390*/  FCHK P0, R0, R3 ;  /* 0x0000000300007302 */ /* 0x000e620000000000 */
[----:B0-----:R-:W-:-:S04]  /*03a0*/  FFMA R19, -R3, R2, 1 ;  /* 0x3f80000003137423 */ /* 0x001fc80000000102 */
[----:B------:R-:W-:-:S04]  /*03b0*/  FFMA R19, R2, R19, R2 ;  /* 0x0000001302137223 */ /* 0x000fc80000000002 */
[----:B------:R-:W-:-:S04]  /*03c0*/  FFMA R2, R0, R19, RZ ;  /* 0x0000001300027223 */ /* 0x000fc800000000ff */
[----:B------:R-:W-:-:S04]  /*03d0*/  FFMA R16, -R3, R2, R0 ;  /* 0x0000000203107223 */ /* 0x000fc80000000100 */
[----:B------:R-:W-:Y:S01]  /*03e0*/  FFMA R16, R19, R16, R2 ;  /* 0x0000001013107223 */ /* 0x000fe20000000002 */
[----:B-1----:R-:W-:Y:S06]  /*03f0*/  @!P0 BRA `(.L_x_136) ;  /* 0x00000000000c8947 */ /* 0x002fec0003800000 */
[----:B------:R-:W-:-:S07]  /*0400*/  MOV R2, 0x420 ;  /* 0x0000042000027802 */ /* 0x000fce0000000f00 */
[----:B---3--:R-:W-:Y:S05]  /*0410*/  CALL.REL.NOINC `($__internal_4_$__cuda_sm3x_div_rn_noftz_f32_slowpath) ;  /* 0x0000000000807944 */ /* 0x008fea0003c00000 */
[----:B------:R-:W-:-:S07]  /*0420*/  IMAD.MOV.U32 R16, RZ, RZ, R0 ;  /* 0x000000ffff107224 */ /* 0x000fce00078e0000 */
.L_x_136:
[----:B------:R-:W-:Y:S05]  /*0430*/  BSYNC.RECONVERGENT B0 ;  /* 0x0000000000007941 */ /* 0x000fea0003800200 */
.L_x_135:
[----:B---3--:R-:W-:-:S05]  /*0440*/  IMAD.WIDE R2, R17, 0x4, R10 ;  /* 0x0000000411027825 */ /* 0x008fca00078e020a */
[----:B------:R-:W2:Y:S02]  /*0450*/  LDG.E R17, desc[UR6][R2.64] ;  /* 0x0000000602117981 */ /* 0x000ea4000c1e1900 */
[----:B--2---:R-:W-:-:S05]  /*0460*/  FADD R17, R17, -R16 ;  /* 0x8000001011117221 */ /* 0x004fca0000000000 */
[----:B------:R4:W-:Y:S01]  /*0470*/  STG.E desc[UR6][R2.64], R17 ;  /* 0x0000001102007986 */ /* 0x0009e2000c101906 */
[----:B------:R-:W-:Y:S05]  /*0480*/  @!P2 BRA `(.L_x_137) ;  /* 0xfffffffc0038a947 */ /* 0x000fea000383ffff */
[----:B------:R-:W-:Y:S05]  /*0490*/  EXIT ;  /* 0x000000000000794d */ /* 0x000fea0003800000 */
        .weak           $__internal_3_$__cuda_sm20_sqrt_rn_f32_slowpath
        .type           $__internal_3_$__cuda_sm20_sqrt_rn_f32_slowpath,@function
        .size           $__internal_3_$__cuda_sm20_sqrt_rn_f32_slowpath,($__internal_4_$__cuda_sm3x_div_rn_noftz_f32_slowpath - $__internal_3_$__cuda_sm20_sqrt_rn_f32_slowpath)
$__internal_3_$__cuda_sm20_sqrt_rn_f32_slowpath:
[----:B------:R-:W-:-:S13]  /*04a0*/  LOP3.LUT P0, RZ, R22, 0x7fffffff, RZ, 0xc0, !PT ;  /* 0x7fffffff16ff7812 */ /* 0x000fda000780c0ff */
[----:B------:R-:W-:Y:S01]  /*04b0*/  @!P0 MOV R3, R22 ;  /* 0x0000001600038202 */ /* 0x000fe20000000f00 */
[----:B------:R-:W-:Y:S06]  /*04c0*/  @!P0 BRA `(.L_x_138) ;  /* 0x0000000000448947 */ /* 0x000fec0003800000 */
[----:B------:R-:W-:Y:S01]  /*04d0*/  FSETP.GEU.FTZ.AND P0, PT, R22, RZ, PT ;  /* 0x000000ff1600720b */ /* 0x000fe20003f1e000 */
[----:B------:R-:W-:-:S12]  /*04e0*/  IMAD.MOV.U32 R2, RZ, RZ, R22 ;  /* 0x000000ffff027224 */ /* 0x000fd800078e0016 */
[----:B------:R-:W-:Y:S01]  /*04f0*/  @!P0 IMAD.MOV.U32 R3, RZ, RZ, 0x7fffffff ;  /* 0x7fffffffff038424 */ /* 0x000fe200078e00ff */
[----:B------:R-:W-:Y:S06]  /*0500*/  @!P0 BRA `(.L_x_138) ;  /* 0x0000000000348947 */ /* 0x000fec0003800000 */
[----:B------:R-:W-:-:S13]  /*0510*/  FSETP.GTU.FTZ.AND P0, PT, |R2|, +INF , PT ;  /* 0x7f8000000200780b */ /* 0x000fda0003f1c200 */
[----:B------:R-:W-:Y:S01]  /*0520*/  @P0 FADD.FTZ R3, R2, 1 ;  /* 0x3f80000002030421 */ /* 0x000fe20000010000 */
[----:B------:R-:W-:Y:S06]  /*0530*/  @P0 BRA `(.L_x_138) ;  /* 0x0000000000280947 */ /* 0x000fec0003800000 */
[----:B------:R-:W-:-:S13]  /*0540*/  FSETP.NEU.FTZ.AND P0, PT, |R2|, +INF , PT ;  /* 0x7f8000000200780b */ /* 0x000fda0003f1d200 */
[----:B------:R-:W-:-:S04]  /*0550*/  @P0 FFMA R16, R2, 1.84467440737095516160e+19, RZ ;  /* 0x5f80000002100823 */ /* 0x000fc800000000ff */
[----:B------:R-:W0:Y:S02]  /*0560*/  @P0 MUFU.RSQ R3, R16 ;  /* 0x0000001000030308 */ /* 0x000e240000001400 */
[----:B0-----:R-:W-:Y:S01]  /*0570*/  @P0 FMUL.FTZ R19, R16, R3 ;  /* 0x0000000310130220 */ /* 0x001fe20000410000 */
[----:B------:R-:W-:Y:S01]  /*0580*/  @P0 FMUL.FTZ R20, R3, 0.5 ;  /* 0x3f00000003140820 */ /* 0x000fe20000410000 */
[----:B------:R-:W-:Y:S02]  /*0590*/  @!P0 MOV R3, R2 ;  /* 0x0000000200038202 */ /* 0x000fe40000000f00 */
[----:B------:R-:W-:-:S04]  /*05a0*/  @P0 FADD.FTZ R18, -R19, -RZ ;  /* 0x800000ff13120221 */ /* 0x000fc80000010100 */
[----:B------:R-:W-:-:S04]  /*05b0*/  @P0 FFMA R18, R19, R18, R16 ;  /* 0x0000001213120223 */ /* 0x000fc80000000010 */
[----:B------:R-:W-:-:S04]  /*05c0*/  @P0 FFMA R18, R18, R20, R19 ;  /* 0x0000001412120223 */ /* 0x000fc80000000013 */
[----:B------:R-:W-:-:S07]  /*05d0*/  @P0 FMUL.FTZ R3, R18, 2.3283064365386962891e-10 ;  /* 0x2f80000012030820 */ /* 0x000fce0000410000 */
.L_x_138:
[----:B------:R-:W-:Y:S02]  /*05e0*/  IMAD.MOV.U32 R16, RZ, RZ, R3 ;  /* 0x000000ffff107224 */ /* 0x000fe400078e0003 */
[----:B------:R-:W-:Y:S02]  /*05f0*/  HFMA2 R3, -RZ, RZ, 0, 0 ;  /* 0x00000000ff037431 */ /* 0x000fe400000001ff */
[----:B------:R-:W-:-:S04]  /*0600*/  IMAD.MOV.U32 R2, RZ, RZ, R21 ;  /* 0x000000ffff027224 */ /* 0x000fc800078e0015 */
[----:B------:R-:W-:Y:S05]  /*0610*/  RET.REL.NODEC R2 `(UpdateAdamOptimizer) ;  /* 0xfffffff802787950 */ /* 0x000fea0003c3ffff */
        .weak           $__internal_4_$__cuda_sm3x_div_rn_noftz_f32_slowpath
        .type           $__internal_4_$__cuda_sm3x_div_rn_noftz_f32_slowpath,@function
        .size           $__internal_4_$__cuda_sm3x_div_rn_noftz_f32_slowpath,(.L_x_157 - $__internal_4_$__cuda_sm3x_div_rn_noftz_f32_slowpath)
$__internal_4_$__cuda_sm3x_div_rn_noftz_f32_slowpath:
[--C-:B------:R-:W-:Y:S01]  /*0620*/  SHF.R.U32.HI R16, RZ, 0x17, R3.reuse ;  /* 0x00000017ff107819 */ /* 0x100fe20000011603 */
[----:B------:R-:W-:Y:S01]  /*0630*/  BSSY.RECONVERGENT B1, `(.L_x_139) ;  /* 0x0000064000017945 */ /* 0x000fe20003800200 */
[----:B------:R-:W-:Y:S01]  /*0640*/  SHF.R.U32.HI R18, RZ, 0x17, R0 ;  /* 0x00000017ff127819 */ /* 0x000fe20000011600 */
[----:B------:R-:W-:Y:S01]  /*0650*/  IMAD.MOV.U32 R20, RZ, RZ, R3 ;  /* 0x000000ffff147224 */ /* 0x000fe200078e0003 */
[----:B------:R-:W-:Y:S02]  /*0660*/  LOP3.LUT R16, R16, 0xff, RZ, 0xc0, !PT ;  /* 0x000000ff10107812 */ /* 0x000fe400078ec0ff */
[----:B------:R-:W-:Y:S02]  /*0670*/  LOP3.LUT R21, R18, 0xff, RZ, 0xc0, !PT ;  /* 0x000000ff12157812 */ /* 0x000fe400078ec0ff */
[----:B------:R-:W-:Y:S01]  /*0680*/  MOV R19, R0 ;  /* 0x0000000000137202 */ /* 0x000fe20000000f00 */
        /* <DEDUP_REMOVED lines=29> */
.L_x_140:
[----:B------:R-:W-:Y:S01]  /*0860*/  LEA R3, R16, 0xc0800000, 0x17 ;  /* 0xc080000010037811 */ /* 0x000fe200078eb8ff */
[----:B------:R-:W-:Y:S01]  /*0870*/  BSSY.RECONVERGENT B2, `(.L_x_145) ;  /* 0x0000036000027945 */ /* 0x000fe20003800200 */
[----:B------:R-:W-:-:S03]  /*0880*/  IADD3 R21, PT, PT, R21, -0x7f, RZ ;  /* 0xffffff8115157810 */ /* 0x000fc60007ffe0ff */
[----:B------:R-:W-:Y:S02]  /*0890*/  IMAD.IADD R22, R20, 0x1, -R3 ;  /* 0x0000000114167824 */ /* 0x000fe400078e0a03 */
[C---:B------:R-:W-:Y:S01]  /*08a0*/  IMAD R0, R21.reuse, -0x800000, R19 ;  /* 0xff80000015007824 */ /* 0x040fe200078e0213 */
[----:B------:R-:W-:Y:S01]  /*08b0*/  IADD3 R21, PT, PT, R21, 0x7f, -R16 ;  /* 0x0000007f15157810 */ /* 0x000fe20007ffe810 */
[----:B------:R-:W0:Y:S01]  /*08c0*/  MUFU.RCP R3, R22 ;  /* 0x0000001600037308 */ /* 0x000e220000001000 */
[----:B------:R-:W-:-:S03]  /*08d0*/  FADD.FTZ R23, -R22, -RZ ;  /* 0x800000ff16177221 */ /* 0x000fc60000010100 */
        /* <DEDUP_REMOVED lines=10> */
[----:B------:R-:W-:-:S05]  /*0980*/  IADD3 R22, PT, PT, R16, R21, RZ ;  /* 0x0000001510167210 */ /* 0x000fca0007ffe0ff */
        /* <DEDUP_REMOVED lines=11> */
[C---:B------:R-:W-:Y:S02]  /*0a40*/  ISETP.NE.AND P3, PT, R22.reuse, RZ, PT ;  /* 0x000000ff1600720c */ /* 0x040fe40003f65270 */
[----:B------:R-:W-:Y:S02]  /*0a50*/  ISETP.NE.AND P1, PT, R22, RZ, PT ;  /* 0x000000ff1600720c */ /* 0x000fe40003f25270 */
[----:B------:R-:W-:Y:S01]  /*0a60*/  LOP3.LUT R18, R16, 0x7fffff, RZ, 0xc0, !PT ;  /* 0x007fffff10127812 */ /* 0x000fe200078ec0ff */
[CCC-:B------:R-:W-:Y:S01]  /*0a70*/  FFMA.RP R16, R3.reuse, R19.reuse, R20.reuse ;  /* 0x0000001303107223 */ /* 0x1c0fe20000008014 */
[----:B------:R-:W-:Y:S01]  /*0a80*/  FFMA.RM R3, R3, R19, R20 ;  /* 0x0000001303037223 */ /* 0x000fe20000004014 */
[----:B------:R-:W-:Y:S01]  /*0a90*/  IADD3 R19, PT, PT, R22, 0x20, RZ ;  /* 0x0000002016137810 */ /* 0x000fe20007ffe0ff */
[----:B------:R-:W-:Y:S01]  /*0aa0*/  IMAD.MOV R20, RZ, RZ, -R22 ;  /* 0x000000ffff147224 */ /* 0x000fe200078e0a16 */
        /* <DEDUP_REMOVED lines=14> */
.L_x_147:
[----:B------:R-:W-:-:S04]  /*0b90*/  LOP3.LUT R0, R0, 0x80000000, RZ, 0xc0, !PT ;  /* 0x8000000000007812 */ /* 0x000fc800078ec0ff */
[----:B------:R-:W-:Y:S01]  /*0ba0*/  LOP3.LUT R0, R0, 0x7f800000, RZ, 0xfc, !PT ;  /* 0x7f80000000007812 */ /* 0x000fe200078efcff */
[----:B------:R-:W-:Y:S06]  /*0bb0*/  BRA `(.L_x_148) ;  /* 0x0000000000047947 */ /* 0x000fec0003800000 */
.L_x_146:
[----:B------:R-:W-:-:S07]  /*0bc0*/  IMAD R0, R21, 0x800000, R0 ;  /* 0x0080000015007824 */ /* 0x000fce00078e0200 */
.L_x_148:
[----:B------:R-:W-:Y:S05]  /*0bd0*/  BSYNC.RECONVERGENT B2 ;  /* 0x0000000000027941 */ /* 0x000fea0003800200 */
.L_x_145:
[----:B------:R-:W-:Y:S05]  /*0be0*/  BRA `(.L_x_149) ;  /* 0x0000000000207947 */ /* 0x000fea0003800000 */
.L_x_144:
[----:B------:R-:W-:-:S04]  /*0bf0*/  LOP3.LUT R0, R20, 0x80000000, R19, 0x48, !PT ;  /* 0x8000000014007812 */ /* 0x000fc800078e4813 */
[----:B------:R-:W-:Y:S01]  /*0c00*/  LOP3.LUT R0, R0, 0x7f800000, RZ, 0xfc, !PT ;  /* 0x7f80000000007812 */ /* 0x000fe200078efcff */
[----:B------:R-:W-:Y:S06]  /*0c10*/  BRA `(.L_x_149) ;  /* 0x0000000000147947 */ /* 0x000fec0003800000 */
.L_x_143:
[----:B------:R-:W-:Y:S01]  /*0c20*/  LOP3.LUT R0, R20, 0x80000000, R19, 0x48, !PT ;  /* 0x8000000014007812 */ /* 0x000fe200078e4813 */
[----:B------:R-:W-:Y:S06]  /*0c30*/  BRA `(.L_x_149) ;  /* 0x00000000000c7947 */ /* 0x000fec0003800000 */
.L_x_142:
[----:B------:R-:W0:Y:S01]  /*0c40*/  MUFU.RSQ R0, -QNAN ;  /* 0xffc0000000007908 */ /* 0x000e220000001400 */
[----:B------:R-:W-:Y:S05]  /*0c50*/  BRA `(.L_x_149) ;  /* 0x0000000000047947 */ /* 0x000fea0003800000 */
.L_x_141:
[----:B------:R-:W-:-:S07]  /*0c60*/  FADD.FTZ R0, R0, R3 ;  /* 0x0000000300007221 */ /* 0x000fce0000010000 */
.L_x_149:
[----:B------:R-:W-:Y:S05]  /*0c70*/  BSYNC.RECONVERGENT B1 ;  /* 0x0000000000017941 */ /* 0x000fea0003800200 */
.L_x_139:
[----:B------:R-:W-:-:S04]  /*0c80*/  HFMA2 R3, -RZ, RZ, 0, 0 ;  /* 0x00000000ff037431 */ /* 0x000fc800000001ff */
[----:B0-----:R-:W-:Y:S05]  /*0c90*/  RET.REL.NODEC R2 `(UpdateAdamOptimizer) ;  /* 0xfffffff002d87950 */ /* 0x001fea0003c3ffff */
.L_x_150:
        /* <DEDUP_REMOVED lines=14> */
.L_x_157:


//--------------------- .text.Sum                 --------------------------
	.section	.text.Sum,"ax",@progbits
	.align	128
        .global         Sum
        .type           Sum,@function
        .size           Sum,(.L_x_170 - Sum)
        .other          Sum,@"STO_CUDA_ENTRY STV_DEFAULT"
Sum:
.text.Sum:
        /* <DEDUP_REMOVED lines=9> */
[----:B------:R-:W1:Y:S01]  /*0090*/  LDCU UR4, c[0x0][0x370] ;  /* 0x00006e00ff0477ac */ /* 0x000e620008000800 */
[----:B------:R-:W2:Y:S06]  /*00a0*/  LDCU.64 UR6, c[0x0][0x358] ;  /* 0x00006b00ff0677ac */ /* 0x000eac0008000a00 */
[----:B------:R-:W3:Y:S08]  /*00b0*/  LDC.64 R10, c[0x0][0x390] ;  /* 0x0000e400ff0a7b82 */ /* 0x000ef00000000a00 */
[----:B------:R-:W4:Y:S01]  /*00c0*/  LDC.64 R12, c[0x0][0x398] ;  /* 0x0000e600ff0c7b82 */ /* 0x000f220000000a00 */
[----:B-1----:R-:W-:-:S07]  /*00d0*/  IMAD R15, R15, UR4, RZ ;  /* 0x000000040f0f7c24 */ /* 0x002fce000f8e02ff */
.L_x_151:
[----:B0-----:R-:W-:-:S04]  /*00e0*/  IMAD.WIDE R2, R0, 0x4, R8 ;  /* 0x0000000400027825 */ /* 0x001fc800078e0208 */
[C---:B---3--:R-:W-:Y:S02]  /*00f0*/  IMAD.WIDE R4, R0.reuse, 0x4, R10 ;  /* 0x0000000400047825 */ /* 0x048fe400078e020a */
[----:B--2---:R-:W2:Y:S04]  /*0100*/  LDG.E.CONSTANT R2, desc[UR6][R2.64] ;  /* 0x0000000602027981 */ /* 0x004ea8000c1e9900 */
[----:B------:R-:W2:Y:S01]  /*0110*/  LDG.E.CONSTANT R5, desc[UR6][R4.64] ;  /* 0x0000000604057981 */ /* 0x000ea2000c1e9900 */
[----:B-1--4-:R-:W-:Y:S01]  /*0120*/  IMAD.WIDE R6, R0, 0x4, R12 ;  /* 0x0000000400067825 */ /* 0x012fe200078e020c */
[----:B------:R-:W-:-:S04]  /*0130*/  IADD3 R0, PT, PT, R15, R0, RZ ;  /* 0x000000000f007210 */ /* 0x000fc80007ffe0ff */
[----:B------:R-:W-:Y:S01]  /*0140*/  ISETP.GE.AND P0, PT, R0, UR5, PT ;  /* 0x0000000500007c0c */ /* 0x000fe2000bf06270 */
[----:B--2---:R-:W-:-:S05]  /*0150*/  FADD R17, R2, R5 ;  /* 0x0000000502117221 */ /* 0x004fca0000000000 */
[----:B------:R1:W-:Y:S07]  /*0160*/  STG.E desc[UR6][R6.64], R17 ;  /* 0x0000001106007986 */ /* 0x0003ee000c101906 */
[----:B------:R-:W-:Y:S05]  /*0170*/  @!P0 BRA `(.L_x_151) ;  /* 0xfffffffc00d88947 */ /* 0x000fea000383ffff */
[----:B------:R-:W-:Y:S05]  /*0180*/  EXIT ;  /* 0x000000000000794d */ /* 0x000fea0003800000 */
.L_x_152:
        /* <DEDUP_REMOVED lines=15> */
.L_x_170:


//--------------------- .nv.shared.reserved.0     --------------------------
	.section	.nv.shared.reserved.0,"aw",@nobits
	.weak		__nv_reservedSMEM_offset_0_alias
	.size		__nv_reservedSMEM_offset_0_alias, 0, 64
	.other		__nv_reservedSMEM_offset_0_alias,@"STO_CUDA_RESERVED_SHARED STV_DEFAULT"
__nv_reservedSMEM_offset_0_alias:
	.zero		0
	.zero		64


//--------------------- .nv.constant0.Split       --------------------------
	.section	.nv.constant0.Split,"a",@progbits
	.sectionflags	@""
	.align	4
.nv.constant0.Split:
	.zero		948


//--------------------- .nv.constant0.Concatenate --------------------------
	.section	.nv.constant0.Concatenate,"a",@progbits
	.sectionflags	@""
	.align	4
.nv.constant0.Concatenate:
	.zero		948


//--------------------- .nv.constant0.ComputeBinaryCrossentropyLossFromCategoryIndexes --------------------------
	.section	.nv.constant0.ComputeBinaryCrossentropyLossFromCategoryIndexes,"a",@progbits
	.sectionflags	@""
	.align	4
.nv.constant0.ComputeBinaryCrossentropyLossFromCategoryIndexes:
	.zero		928


//--------------------- .nv.constant0.ComputeCategoricalCrossentropyLossFromCategoryIndexes --------------------------
	.section	.nv.constant0.ComputeCategoricalCrossentropyLossFromCategoryIndexes,"a",@progbits
	.sectionflags	@""
	.align	4
.nv.constant0.ComputeCategoricalCrossentropyLossFromCategoryIndexes:
	.zero		928


//--------------------- .nv.constant0.ComputeAccuracyFromCategoryIndexes --------------------------
	.section	.nv.constant0.ComputeAccuracyFromCategoryIndexes,"a",@progbits
	.sectionflags	@""
	.align	4
.nv.constant0.ComputeAccuracyFromCategoryIndexes:
	.zero		928


//--------------------- .nv.constant0.ComputeBinaryCrossentropyLoss --------------------------
	.section	.nv.constant0.ComputeBinaryCrossentropyLoss,"a",@progbits
	.sectionflags	@""
	.align	4
.nv.constant0.ComputeBinaryCrossentropyLoss:
	.zero		928


//--------------------- .nv.constant0.ComputeCategoricalCrossentropyLoss --------------------------
	.section	.nv.constant0.ComputeCategoricalCrossentropyLoss,"a",@progbits
	.sectionflags	@""
	.align	4
.nv.constant0.ComputeCategoricalCrossentropyLoss:
	.zero		928


//--------------------- .nv.constant0.ApplyZeroPaddingForRowId --------------------------
	.section	.nv.constant0.ApplyZeroPaddingForRowId,"a",@progbits
	.sectionflags	@""
	.align	4
.nv.constant0.ApplyZeroPaddingForRowId:
	.zero		944


//--------------------- .nv.constant0.MultiplyEachRowIntoSingleValue --------------------------
	.section	.nv.constant0.MultiplyEachRowIntoSingleValue,"a",@progbits
	.sectionflags	@""
	.align	4
.nv.constant0.MultiplyEachRowIntoSingleValue:
	.zero		928


//--------------------- .nv.constant0.SwishGradient --------------------------
	.section	.nv.constant0.SwishGradient,"a",@progbits
	.sectionflags	@""
	.align	4
.nv.constant0.SwishGradient:
	.zero		936


//--------------------- .nv.constant0.ComputeAccuracy --------------------------
	.section	.nv.constant0.ComputeAccuracy,"a",@progbits
	.sectionflags	@""
	.align	4
.nv.constant0.ComputeAccuracy:
	.zero		928


//--------------------- .nv.constant0.UpdateAdamOptimizer --------------------------
	.section	.nv.constant0.UpdateAdamOptimizer,"a",@progbits
	.sectionflags	@""
	.align	4
.nv.constant0.UpdateAdamOptimizer:
	.zero		952


//--------------------- .nv.constant0.Sum         --------------------------
	.section	.nv.constant0.Sum,"a",@progbits
	.sectionflags	@""
	.align	4
.nv.constant0.Sum:
	.zero		928


//--------------------- SYMBOLS --------------------------

	.type		.nv.reservedSmem.offset0,@object
	.size		.nv.reservedSmem.offset0,0x4
